// auto-generated by cutlass_sweep.gemm — config: {"arch": "sm_90", "cluster_m": 1, "cluster_n": 1, "dtype": "bf16", "dtype_b": "bf16", "layout": "nt", "stages": 0, "tile_k": 64, "tile_m": 128, "tile_n": 112}
#include "cutlass/cutlass.h"
#include "cutlass/gemm/collective/collective_builder.hpp"
#include "cutlass/gemm/device/gemm_universal_adapter.h"
#include "cutlass/gemm/kernel/gemm_universal.hpp"
#include "cutlass/epilogue/collective/collective_builder.hpp"

using ElemA = cutlass::bfloat16_t;
using ElemB = cutlass::bfloat16_t;
using ElemCD = cutlass::bfloat16_t;
using Acc  = float;
using TileShape    = cute::Shape<cute::_128, cute::_112, cute::_64>;
using ClusterShape = cute::Shape<cute::_1, cute::_1, cute::_1>;

using CollectiveEpilogue = typename cutlass::epilogue::collective::CollectiveBuilder<
    cutlass::arch::Sm90, cutlass::arch::OpClassTensorOp,
    TileShape, ClusterShape,
    cutlass::epilogue::collective::EpilogueTileAuto,
    Acc, Acc,
    ElemCD, cutlass::layout::RowMajor, 128 / cutlass::sizeof_bits<ElemCD>::value,
    ElemCD, cutlass::layout::RowMajor, 128 / cutlass::sizeof_bits<ElemCD>::value,
    cutlass::epilogue::collective::EpilogueScheduleAuto
  >::CollectiveOp;

using CollectiveMainloop = typename cutlass::gemm::collective::CollectiveBuilder<
    cutlass::arch::Sm90, cutlass::arch::OpClassTensorOp,
    ElemA, cutlass::layout::RowMajor, 128 / cutlass::sizeof_bits<ElemA>::value,
    ElemB, cutlass::layout::ColumnMajor, 128 / cutlass::sizeof_bits<ElemB>::value,
    Acc,
    TileShape, ClusterShape,
    cutlass::gemm::collective::StageCountAutoCarveout<static_cast<int>(sizeof(typename CollectiveEpilogue::SharedStorage))>,
    cutlass::gemm::collective::KernelScheduleAuto
  >::CollectiveOp;

using GemmKernel = cutlass::gemm::kernel::GemmUniversal<
    cute::Shape<int,int,int,int>,
    CollectiveMainloop,
    CollectiveEpilogue
>;
using Gemm = cutlass::gemm::device::GemmUniversalAdapter<GemmKernel>;

// Force the device kernel symbol into the cubin without needing a host main.
auto* _anchor = &cutlass::device_kernel<GemmKernel>;


// ===== COMPILED SASS (sm_90a) =====

	.target	sm_90a

	.elftype	@"ET_EXEC"


//--------------------- .note.nv.tkinfo           --------------------------
	.section	.note.nv.tkinfo,"",@"SHT_NOTE"
	.sectionflags	@"SHF_NOTE_NV_TKINFO"
	.tkinfo
        /*0018*/ 	.word	0x00000002
        /*0030*/ 	.string	""
        /*0030*/ 	.string	"ptxas"
        /*0030*/ 	.string	"Cuda compilation tools, release 13.0, V13.0.88"
        /*0030*/ 	.string	"Build cuda_13.0.r13.0/compiler.36424714_0"
        /*0030*/ 	.string	"-arch sm_90a -m 64 "



//--------------------- .note.nv.cuinfo           --------------------------
	.section	.note.nv.cuinfo,"",@"SHT_NOTE"
	.sectionflags	@"SHF_NOTE_NV_CUINFO"
        /*0018*/ 	.short	0x0002
        /*001a*/ 	.short	0x005a
        /*001c*/ 	.short	0x0082
	.zero		2


//--------------------- .nv.info                  --------------------------
	.section	.nv.info,"",@"SHT_CUDA_INFO"
	.align	4


	//----- nvinfo : EIATTR_REGCOUNT
	.align		4
        /*0000*/ 	.byte	0x04, 0x2f
        /*0002*/ 	.short	(.L_15 - .L_14)
	.align		4
.L_14:
        /*0004*/ 	.word	index@(_ZN7cutlass13device_kernelINS_4gemm6kernel13GemmUniversalIN4cute5tupleIJiiiiEEENS1_10collective13CollectiveMmaINS1_34MainloopSm90TmaGmmaWarpSpecializedILi7ENS5_IJNS4_1CILi1EEESB_SB_EEENS1_35KernelTmaWarpSpecializedCooperativeEEENS5_IJNSA_ILi128EEENSA_ILi112EEENSA_ILi64EEEEEENS_10bfloat16_tENS5_IJlSB_lEEESJ_SK_NS4_8TiledMMAINS4_8MMA_AtomIJNS4_4SM904GMMA27MMA_64x16x16_F32BF16BF16_SSILNSO_5MajorE0ELSQ_0ELNSO_7ScaleInE1ELSR_1EEEEEENS4_6LayoutINS5_IJNSA_ILi2EEESB_SB_EEENS5_IJSB_NSA_ILi0EEESX_EEEEENS5_IJNS4_10UnderscoreES10_S10_EEEEENS4_13SM90_TMA_LOADENS4_14ComposedLayoutINS4_7SwizzleILi3ELi4ELi3EEENS4_18smem_ptr_flag_bitsILi16EEENSU_INS5_IJNSA_ILi8EEESH_EEENS5_IJSH_SB_EEEEEEEvNS4_8identityES13_S1D_vS1E_EENS_8epilogue10collective6detail29Sm90TmaWarpSpecializedAdapterINS1H_15DefaultEpilogueISJ_SK_SK_NS1G_6thread17LinearCombinationISJ_Li1EffLNS1L_9ScaleType4KindE0ELNS_15FloatRoundStyleE2ESJ_EENS1_15EpilogueDefaultEEEEEvvEEEEvNT_6ParamsE)
        /*0008*/ 	.word	0x000000a8


	//----- nvinfo : EIATTR_FRAME_SIZE
	.align		4
.L_15:
        /*000c*/ 	.byte	0x04, 0x11
        /*000e*/ 	.short	(.L_17 - .L_16)
	.align		4
.L_16:
        /*0010*/ 	.word	index@(_ZN7cutlass13device_kernelINS_4gemm6kernel13GemmUniversalIN4cute5tupleIJiiiiEEENS1_10collective13CollectiveMmaINS1_34MainloopSm90TmaGmmaWarpSpecializedILi7ENS5_IJNS4_1CILi1EEESB_SB_EEENS1_35KernelTmaWarpSpecializedCooperativeEEENS5_IJNSA_ILi128EEENSA_ILi112EEENSA_ILi64EEEEEENS_10bfloat16_tENS5_IJlSB_lEEESJ_SK_NS4_8TiledMMAINS4_8MMA_AtomIJNS4_4SM904GMMA27MMA_64x16x16_F32BF16BF16_SSILNSO_5MajorE0ELSQ_0ELNSO_7ScaleInE1ELSR_1EEEEEENS4_6LayoutINS5_IJNSA_ILi2EEESB_SB_EEENS5_IJSB_NSA_ILi0EEESX_EEEEENS5_IJNS4_10UnderscoreES10_S10_EEEEENS4_13SM90_TMA_LOADENS4_14ComposedLayoutINS4_7SwizzleILi3ELi4ELi3EEENS4_18smem_ptr_flag_bitsILi16EEENSU_INS5_IJNSA_ILi8EEESH_EEENS5_IJSH_SB_EEEEEEEvNS4_8identityES13_S1D_vS1E_EENS_8epilogue10collective6detail29Sm90TmaWarpSpecializedAdapterINS1H_15DefaultEpilogueISJ_SK_SK_NS1G_6thread17LinearCombinationISJ_Li1EffLNS1L_9ScaleType4KindE0ELNS_15FloatRoundStyleE2ESJ_EENS1_15EpilogueDefaultEEEEEvvEEEEvNT_6ParamsE)
        /*0014*/ 	.word	0x00000000


	//----- nvinfo : EIATTR_MIN_STACK_SIZE
	.align		4
.L_17:
        /*0018*/ 	.byte	0x04, 0x12
        /*001a*/ 	.short	(.L_19 - .L_18)
	.align		4
.L_18:
        /*001c*/ 	.word	index@(_ZN7cutlass13device_kernelINS_4gemm6kernel13GemmUniversalIN4cute5tupleIJiiiiEEENS1_10collective13CollectiveMmaINS1_34MainloopSm90TmaGmmaWarpSpecializedILi7ENS5_IJNS4_1CILi1EEESB_SB_EEENS1_35KernelTmaWarpSpecializedCooperativeEEENS5_IJNSA_ILi128EEENSA_ILi112EEENSA_ILi64EEEEEENS_10bfloat16_tENS5_IJlSB_lEEESJ_SK_NS4_8TiledMMAINS4_8MMA_AtomIJNS4_4SM904GMMA27MMA_64x16x16_F32BF16BF16_SSILNSO_5MajorE0ELSQ_0ELNSO_7ScaleInE1ELSR_1EEEEEENS4_6LayoutINS5_IJNSA_ILi2EEESB_SB_EEENS5_IJSB_NSA_ILi0EEESX_EEEEENS5_IJNS4_10UnderscoreES10_S10_EEEEENS4_13SM90_TMA_LOADENS4_14ComposedLayoutINS4_7SwizzleILi3ELi4ELi3EEENS4_18smem_ptr_flag_bitsILi16EEENSU_INS5_IJNSA_ILi8EEESH_EEENS5_IJSH_SB_EEEEEEEvNS4_8identityES13_S1D_vS1E_EENS_8epilogue10collective6detail29Sm90TmaWarpSpecializedAdapterINS1H_15DefaultEpilogueISJ_SK_SK_NS1G_6thread17LinearCombinationISJ_Li1EffLNS1L_9ScaleType4KindE0ELNS_15FloatRoundStyleE2ESJ_EENS1_15EpilogueDefaultEEEEEvvEEEEvNT_6ParamsE)
        /*0020*/ 	.word	0x00000000
.L_19:


//--------------------- .nv.compat                --------------------------
	.section	.nv.compat,"",@"SHT_CUDA_COMPAT_INFO"
	.align	4
        /*0000*/ 	.byte	0x02, 0x09, 0x01, 0x00, 0x02, 0x02, 0x04, 0x00, 0x02, 0x05, 0x05, 0x00, 0x03, 0x07, 0x01, 0x01
        /*0010*/ 	.byte	0x02, 0x03, 0x01, 0x00, 0x02, 0x06, 0x01, 0x00, 0x04, 0x0b, 0x08, 0x00, 0x00, 0x00, 0x00, 0x00
        /*0020*/ 	.byte	0x00, 0x00, 0x00, 0x00


//--------------------- .nv.info._ZN7cutlass13device_kernelINS_4gemm6kernel13GemmUniversalIN4cute5tupleIJiiiiEEENS1_10collective13CollectiveMmaINS1_34MainloopSm90TmaGmmaWarpSpecializedILi7ENS5_IJNS4_1CILi1EEESB_SB_EEENS1_35KernelTmaWarpSpecializedCooperativeEEENS5_IJNSA_ILi128EEENSA_ILi112EEENSA_ILi64EEEEEENS_10bfloat16_tENS5_IJlSB_lEEESJ_SK_NS4_8TiledMMAINS4_8MMA_AtomIJNS4_4SM904GMMA27MMA_64x16x16_F32BF16BF16_SSILNSO_5MajorE0ELSQ_0ELNSO_7ScaleInE1ELSR_1EEEEEENS4_6LayoutINS5_IJNSA_ILi2EEESB_SB_EEENS5_IJSB_NSA_ILi0EEESX_EEEEENS5_IJNS4_10UnderscoreES10_S10_EEEEENS4_13SM90_TMA_LOADENS4_14ComposedLayoutINS4_7SwizzleILi3ELi4ELi3EEENS4_18smem_ptr_flag_bitsILi16EEENSU_INS5_IJNSA_ILi8EEESH_EEENS5_IJSH_SB_EEEEEEEvNS4_8identityES13_S1D_vS1E_EENS_8epilogue10collective6detail29Sm90TmaWarpSpecializedAdapterINS1H_15DefaultEpilogueISJ_SK_SK_NS1G_6thread17LinearCombinationISJ_Li1EffLNS1L_9ScaleType4KindE0ELNS_15FloatRoundStyleE2ESJ_EENS1_15EpilogueDefaultEEEEEvvEEEEvNT_6ParamsE --------------------------
	.section	.nv.info._ZN7cutlass13device_kernelINS_4gemm6kernel13GemmUniversalIN4cute5tupleIJiiiiEEENS1_10collective13CollectiveMmaINS1_34MainloopSm90TmaGmmaWarpSpecializedILi7ENS5_IJNS4_1CILi1EEESB_SB_EEENS1_35KernelTmaWarpSpecializedCooperativeEEENS5_IJNSA_ILi128EEENSA_ILi112EEENSA_ILi64EEEEEENS_10bfloat16_tENS5_IJlSB_lEEESJ_SK_NS4_8TiledMMAINS4_8MMA_AtomIJNS4_4SM904GMMA27MMA_64x16x16_F32BF16BF16_SSILNSO_5MajorE0ELSQ_0ELNSO_7ScaleInE1ELSR_1EEEEEENS4_6LayoutINS5_IJNSA_ILi2EEESB_SB_EEENS5_IJSB_NSA_ILi0EEESX_EEEEENS5_IJNS4_10UnderscoreES10_S10_EEEEENS4_13SM90_TMA_LOADENS4_14ComposedLayoutINS4_7SwizzleILi3ELi4ELi3EEENS4_18smem_ptr_flag_bitsILi16EEENSU_INS5_IJNSA_ILi8EEESH_EEENS5_IJSH_SB_EEEEEEEvNS4_8identityES13_S1D_vS1E_EENS_8epilogue10collective6detail29Sm90TmaWarpSpecializedAdapterINS1H_15DefaultEpilogueISJ_SK_SK_NS1G_6thread17LinearCombinationISJ_Li1EffLNS1L_9ScaleType4KindE0ELNS_15FloatRoundStyleE2ESJ_EENS1_15EpilogueDefaultEEEEEvvEEEEvNT_6ParamsE,"",@"SHT_CUDA_INFO"
	.sectionflags	@""
	.align	4


	//----- nvinfo : EIATTR_CUDA_API_VERSION
	.align		4
        /*0000*/ 	.byte	0x04, 0x37
        /*0002*/ 	.short	(.L_21 - .L_20)
.L_20:
        /*0004*/ 	.word	0x00000082


	//----- nvinfo : EIATTR_KPARAM_INFO
	.align		4
.L_21:
        /*0008*/ 	.byte	0x04, 0x17
        /*000a*/ 	.short	(.L_23 - .L_22)
.L_22:
        /*000c*/ 	.word	0x00000000
        /*0010*/ 	.short	0x0000
        /*0012*/ 	.short	0x0070
        /*0014*/ 	.byte	0x00, 0xf0, 0x01, 0x10


	//----- nvinfo : EIATTR_SPARSE_MMA_MASK
	.align		4
.L_23:
        /*0018*/ 	.byte	0x03, 0x50
        /*001a*/ 	.short	0x0000


	//----- nvinfo : EIATTR_MAXREG_COUNT
	.align		4
        /*001c*/ 	.byte	0x03, 0x1b
        /*001e*/ 	.short	0x00a8


	//----- nvinfo : EIATTR_NUM_BARRIERS
	.align		4
        /*0020*/ 	.byte	0x02, 0x4c
        /*0022*/ 	.byte	0x01
	.zero		1


	//----- nvinfo : EIATTR_EXTERNS
	.align		4
        /*0024*/ 	.byte	0x04, 0x0f
        /*0026*/ 	.short	(.L_25 - .L_24)


	//   ....[0]....
	.align		4
.L_24:
        /*0028*/ 	.word	index@(__assertfail)


	//----- nvinfo : EIATTR_MERCURY_ISA_VERSION
	.align		4
.L_25:
        /*002c*/ 	.byte	0x03, 0x5f
        /*002e*/ 	.short	0x0101


	//----- nvinfo : EIATTR_INT_WARP_WIDE_INSTR_OFFSETS
	.align		4
        /*0030*/ 	.byte	0x04, 0x31
        /*0032*/ 	.short	(.L_27 - .L_26)


	//   ....[0]....
.L_26:
        /*0034*/ 	.word	0x00000410


	//   ....[1]....
        /*0038*/ 	.word	0x00000440


	//   ....[2]....
        /*003c*/ 	.word	0x00000520


	//----- nvinfo : EIATTR_COOP_GROUP_MASK_REGIDS
	.align		4
.L_27:
        /*0040*/ 	.byte	0x04, 0x29
        /*0042*/ 	.short	(.L_29 - .L_28)


	//   ....[0]....
.L_28:
        /*0044*/ 	.word	0xffffffff


	//   ....[1]....
        /*0048*/ 	.word	0xffffffff


	//   ....[2]....
        /*004c*/ 	.word	0xffffffff


	//   ....[3]....
        /*0050*/ 	.word	0xffffffff


	//   ....[4]....
        /*0054*/ 	.word	0xffffffff


	//----- nvinfo : EIATTR_COOP_GROUP_INSTR_OFFSETS
	.align		4
.L_29:
        /*0058*/ 	.byte	0x04, 0x28
        /*005a*/ 	.short	(.L_31 - .L_30)


	//   ....[0]....
.L_30:
        /*005c*/ 	.word	0x00000060


	//   ....[1]....
        /*0060*/ 	.word	0x00000070


	//   ....[2]....
        /*0064*/ 	.word	0x00000130


	//   ....[3]....
        /*0068*/ 	.word	0x00000320


	//   ....[4]....
        /*006c*/ 	.word	0x00000fd0


	//----- nvinfo : EIATTR_REG_RECONFIG
	.align		4
.L_31:
        /*0070*/ 	.byte	0x01, 0x54
	.zero		2


	//----- nvinfo : EIATTR_SYSCALL_OFFSETS
	.align		4
        /*0074*/ 	.byte	0x04, 0x46
        /*0076*/ 	.short	(.L_33 - .L_32)


	//   ....[0]....
.L_32:
        /*0078*/ 	.word	0x00001190


	//----- nvinfo : EIATTR_MBARRIER_INSTR_OFFSETS
	.align		4
.L_33:
        /*007c*/ 	.byte	0x04, 0x39
        /*007e*/ 	.short	(.L_35 - .L_34)


	//   ....[0]....
.L_34:
        /*0080*/ 	.word	0x00000230
        /*0084*/ 	.word	0x000000ff
        /*0088*/ 	.word	0x00000000
        /*008c*/ 	.short	0x0100
        /*008e*/ 	.byte	0x08
	.zero		1


	//   ....[1]....
        /*0090*/ 	.word	0x00000240
        /*0094*/ 	.word	0x000000ff
        /*0098*/ 	.word	0x00000038
        /*009c*/ 	.short	0x0100
        /*009e*/ 	.byte	0x08
	.zero		1


	//   ....[2]....
        /*00a0*/ 	.word	0x00000250
        /*00a4*/ 	.word	0x000000ff
        /*00a8*/ 	.word	0x00000008
        /*00ac*/ 	.short	0x0100
        /*00ae*/ 	.byte	0x08
	.zero		1


	//   ....[3]....
        /*00b0*/ 	.word	0x00000260
        /*00b4*/ 	.word	0x000000ff
        /*00b8*/ 	.word	0x00000040
        /*00bc*/ 	.short	0x0100
        /*00be*/ 	.byte	0x08
	.zero		1


	//   ....[4]....
        /*00c0*/ 	.word	0x00000270
        /*00c4*/ 	.word	0x000000ff
        /*00c8*/ 	.word	0x00000010
        /*00cc*/ 	.short	0x0100
        /*00ce*/ 	.byte	0x08
	.zero		1


	//   ....[5]....
        /*00d0*/ 	.word	0x00000280
        /*00d4*/ 	.word	0x000000ff
        /*00d8*/ 	.word	0x00000048
        /*00dc*/ 	.short	0x0100
        /*00de*/ 	.byte	0x08
	.zero		1


	//   ....[6]....
        /*00e0*/ 	.word	0x00000290
        /*00e4*/ 	.word	0x000000ff
        /*00e8*/ 	.word	0x00000018
        /*00ec*/ 	.short	0x0100
        /*00ee*/ 	.byte	0x08
	.zero		1


	//   ....[7]....
        /*00f0*/ 	.word	0x000002a0
        /*00f4*/ 	.word	0x000000ff
        /*00f8*/ 	.word	0x00000050
        /*00fc*/ 	.short	0x0100
        /*00fe*/ 	.byte	0x08
	.zero		1


	//   ....[8]....
        /*0100*/ 	.word	0x000002b0
        /*0104*/ 	.word	0x000000ff
        /*0108*/ 	.word	0x00000020
        /*010c*/ 	.short	0x0100
        /*010e*/ 	.byte	0x08
	.zero		1


	//   ....[9]....
        /*0110*/ 	.word	0x000002c0
        /*0114*/ 	.word	0x000000ff
        /*0118*/ 	.word	0x00000058
        /*011c*/ 	.short	0x0100
        /*011e*/ 	.byte	0x08
	.zero		1


	//   ....[10]....
        /*0120*/ 	.word	0x000002d0
        /*0124*/ 	.word	0x000000ff
        /*0128*/ 	.word	0x00000028
        /*012c*/ 	.short	0x0100
        /*012e*/ 	.byte	0x08
	.zero		1


	//   ....[11]....
        /*0130*/ 	.word	0x000002e0
        /*0134*/ 	.word	0x000000ff
        /*0138*/ 	.word	0x00000060
        /*013c*/ 	.short	0x0100
        /*013e*/ 	.byte	0x08
	.zero		1


	//   ....[12]....
        /*0140*/ 	.word	0x000002f0
        /*0144*/ 	.word	0x000000ff
        /*0148*/ 	.word	0x00000030
        /*014c*/ 	.short	0x0100
        /*014e*/ 	.byte	0x08
	.zero		1


	//   ....[13]....
        /*0150*/ 	.word	0x00000300
        /*0154*/ 	.word	0x000000ff
        /*0158*/ 	.word	0x00000068
        /*015c*/ 	.short	0x0100
        /*015e*/ 	.byte	0x08
	.zero		1


	//   ....[14]....
        /*0160*/ 	.word	0x00000590
        /*0164*/ 	.word	0x000000ff
        /*0168*/ 	.word	0x00000080
        /*016c*/ 	.short	0x0100
        /*016e*/ 	.byte	0x06
	.zero		1


	//   ....[15]....
        /*0170*/ 	.word	0x000005f0
        /*0174*/ 	.word	0x000000ff
        /*0178*/ 	.word	0x00000088
        /*017c*/ 	.short	0x0100
        /*017e*/ 	.byte	0x06
	.zero		1


	//   ....[16]....
        /*0180*/ 	.word	0x00001210
        /*0184*/ 	.word	0x00000003
        /*0188*/ 	.word	0x00000000
        /*018c*/ 	.short	0x010a
        /*018e*/ 	.byte	0x3f
	.zero		1


	//   ....[17]....
        /*0190*/ 	.word	0x00001250
        /*0194*/ 	.word	0x00000003
        /*0198*/ 	.word	0x00000000
        /*019c*/ 	.short	0x010a
        /*019e*/ 	.byte	0x3f
	.zero		1


	//   ....[18]....
        /*01a0*/ 	.word	0x00001fa0
        /*01a4*/ 	.word	0x000000ff
        /*01a8*/ 	.word	0x00000000
        /*01ac*/ 	.short	0x010a
        /*01ae*/ 	.byte	0x08
	.zero		1


	//   ....[19]....
        /*01b0*/ 	.word	0x00001fe0
        /*01b4*/ 	.word	0x000000ff
        /*01b8*/ 	.word	0x00000000
        /*01bc*/ 	.short	0x010a
        /*01be*/ 	.byte	0x08
	.zero		1


	//   ....[20]....
        /*01c0*/ 	.word	0x00002b40
        /*01c4*/ 	.word	0x000000ff
        /*01c8*/ 	.word	0x00000000
        /*01cc*/ 	.short	0x0101
        /*01ce*/ 	.byte	0x08
	.zero		1


	//   ....[21]....
        /*01d0*/ 	.word	0x00002d10
        /*01d4*/ 	.word	0x00000004
        /*01d8*/ 	.word	0x00000000
        /*01dc*/ 	.short	0x0101
        /*01de*/ 	.byte	0x3f
	.zero		1


	//   ....[22]....
        /*01e0*/ 	.word	0x00007940
        /*01e4*/ 	.word	0x0000000e
        /*01e8*/ 	.word	0x00000038
        /*01ec*/ 	.short	0x010a
        /*01ee*/ 	.byte	0x3f
	.zero		1


	//   ....[23]....
        /*01f0*/ 	.word	0x00007d20
        /*01f4*/ 	.word	0x00000006
        /*01f8*/ 	.word	0x00000088
        /*01fc*/ 	.short	0x0101
        /*01fe*/ 	.byte	0x3f
	.zero		1


	//   ....[24]....
        /*0200*/ 	.word	0x00008410
        /*0204*/ 	.word	0x00000007
        /*0208*/ 	.word	0x00000000
        /*020c*/ 	.short	0x010a
        /*020e*/ 	.byte	0x3f
	.zero		1


	//   ....[25]....
        /*0210*/ 	.word	0x00008490
        /*0214*/ 	.word	0x00000009
        /*0218*/ 	.word	0x00000000
        /*021c*/ 	.short	0x010a
        /*021e*/ 	.byte	0x3f
	.zero		1


	//   ....[26]....
        /*0220*/ 	.word	0x00008520
        /*0224*/ 	.word	0x00000006
        /*0228*/ 	.word	0x00000000
        /*022c*/ 	.short	0x010a
        /*022e*/ 	.byte	0x3f
	.zero		1


	//   ....[27]....
        /*0230*/ 	.word	0x000085b0
        /*0234*/ 	.word	0x00000009
        /*0238*/ 	.word	0x00000000
        /*023c*/ 	.short	0x010a
        /*023e*/ 	.byte	0x3f
	.zero		1


	//   ....[28]....
        /*0240*/ 	.word	0x00008640
        /*0244*/ 	.word	0x00000006
        /*0248*/ 	.word	0x00000000
        /*024c*/ 	.short	0x010a
        /*024e*/ 	.byte	0x3f
	.zero		1


	//   ....[29]....
        /*0250*/ 	.word	0x000086d0
        /*0254*/ 	.word	0x00000009
        /*0258*/ 	.word	0x00000000
        /*025c*/ 	.short	0x010a
        /*025e*/ 	.byte	0x3f
	.zero		1


	//   ....[30]....
        /*0260*/ 	.word	0x00008760
        /*0264*/ 	.word	0x00000003
        /*0268*/ 	.word	0x00000000
        /*026c*/ 	.short	0x010a
        /*026e*/ 	.byte	0x3f
	.zero		1


	//   ....[31]....
        /*0270*/ 	.word	0x000087c0
        /*0274*/ 	.word	0x00000003
        /*0278*/ 	.word	0x00000000
        /*027c*/ 	.short	0x010a
        /*027e*/ 	.byte	0x3f
	.zero		1


	//   ....[32]....
        /*0280*/ 	.word	0x00008820
        /*0284*/ 	.word	0x00000005
        /*0288*/ 	.word	0x00000000
        /*028c*/ 	.short	0x010a
        /*028e*/ 	.byte	0x3f
	.zero		1


	//   ....[33]....
        /*0290*/ 	.word	0x000088f0
        /*0294*/ 	.word	0x0000000e
        /*0298*/ 	.word	0x00000038
        /*029c*/ 	.short	0x010a
        /*029e*/ 	.byte	0x3f
	.zero		1


	//   ....[34]....
        /*02a0*/ 	.word	0x000089c0
        /*02a4*/ 	.word	0x00000007
        /*02a8*/ 	.word	0x00000000
        /*02ac*/ 	.short	0x010a
        /*02ae*/ 	.byte	0x3f
	.zero		1


	//   ....[35]....
        /*02b0*/ 	.word	0x00008a10
        /*02b4*/ 	.word	0x00000009
        /*02b8*/ 	.word	0x00000000
        /*02bc*/ 	.short	0x010a
        /*02be*/ 	.byte	0x3f
	.zero		1


	//   ....[36]....
        /*02c0*/ 	.word	0x00008a60
        /*02c4*/ 	.word	0x00000006
        /*02c8*/ 	.word	0x00000000
        /*02cc*/ 	.short	0x010a
        /*02ce*/ 	.byte	0x3f
	.zero		1


	//   ....[37]....
        /*02d0*/ 	.word	0x00008ab0
        /*02d4*/ 	.word	0x00000009
        /*02d8*/ 	.word	0x00000000
        /*02dc*/ 	.short	0x010a
        /*02de*/ 	.byte	0x3f
	.zero		1


	//   ....[38]....
        /*02e0*/ 	.word	0x00008b00
        /*02e4*/ 	.word	0x00000006
        /*02e8*/ 	.word	0x00000000
        /*02ec*/ 	.short	0x010a
        /*02ee*/ 	.byte	0x3f
	.zero		1


	//   ....[39]....
        /*02f0*/ 	.word	0x00008b50
        /*02f4*/ 	.word	0x00000009
        /*02f8*/ 	.word	0x00000000
        /*02fc*/ 	.short	0x010a
        /*02fe*/ 	.byte	0x3f
	.zero		1


	//----- nvinfo : EIATTR_NUM_MBARRIERS
	.align		4
.L_35:
        /*0300*/ 	.byte	0x03, 0x38
        /*0302*/ 	.short	0x0010


	//----- nvinfo : EIATTR_EXIT_INSTR_OFFSETS
	.align		4
        /*0304*/ 	.byte	0x04, 0x1c
        /*0306*/ 	.short	(.L_37 - .L_36)


	//   ....[0]....
.L_36:
        /*0308*/ 	.word	0x00000640


	//   ....[1]....
        /*030c*/ 	.word	0x00000f00


	//   ....[2]....
        /*0310*/ 	.word	0x00006fb0


	//   ....[3]....
        /*0314*/ 	.word	0x000075e0


	//   ....[4]....
        /*0318*/ 	.word	0x000087b0


	//----- nvinfo : EIATTR_MAX_THREADS
	.align		4
.L_37:
        /*031c*/ 	.byte	0x04, 0x05
        /*031e*/ 	.short	(.L_39 - .L_38)
.L_38:
        /*0320*/ 	.word	0x00000180
        /*0324*/ 	.word	0x00000001
        /*0328*/ 	.word	0x00000001


	//----- nvinfo : EIATTR_CRS_STACK_SIZE
	.align		4
.L_39:
        /*032c*/ 	.byte	0x04, 0x1e
        /*032e*/ 	.short	(.L_41 - .L_40)
.L_40:
        /*0330*/ 	.word	0x00000000


	//----- nvinfo : EIATTR_CBANK_PARAM_SIZE
	.align		4
.L_41:
        /*0334*/ 	.byte	0x03, 0x19
        /*0336*/ 	.short	0x0470


	//----- nvinfo : EIATTR_PARAM_CBANK
	.align		4
        /*0338*/ 	.byte	0x04, 0x0a
        /*033a*/ 	.short	(.L_43 - .L_42)
	.align		4
.L_42:
        /*033c*/ 	.word	index@(.nv.constant0._ZN7cutlass13device_kernelINS_4gemm6kernel13GemmUniversalIN4cute5tupleIJiiiiEEENS1_10collective13CollectiveMmaINS1_34MainloopSm90TmaGmmaWarpSpecializedILi7ENS5_IJNS4_1CILi1EEESB_SB_EEENS1_35KernelTmaWarpSpecializedCooperativeEEENS5_IJNSA_ILi128EEENSA_ILi112EEENSA_ILi64EEEEEENS_10bfloat16_tENS5_IJlSB_lEEESJ_SK_NS4_8TiledMMAINS4_8MMA_AtomIJNS4_4SM904GMMA27MMA_64x16x16_F32BF16BF16_SSILNSO_5MajorE0ELSQ_0ELNSO_7ScaleInE1ELSR_1EEEEEENS4_6LayoutINS5_IJNSA_ILi2EEESB_SB_EEENS5_IJSB_NSA_ILi0EEESX_EEEEENS5_IJNS4_10UnderscoreES10_S10_EEEEENS4_13SM90_TMA_LOADENS4_14ComposedLayoutINS4_7SwizzleILi3ELi4ELi3EEENS4_18smem_ptr_flag_bitsILi16EEENSU_INS5_IJNSA_ILi8EEESH_EEENS5_IJSH_SB_EEEEEEEvNS4_8identityES13_S1D_vS1E_EENS_8epilogue10collective6detail29Sm90TmaWarpSpecializedAdapterINS1H_15DefaultEpilogueISJ_SK_SK_NS1G_6thread17LinearCombinationISJ_Li1EffLNS1L_9ScaleType4KindE0ELNS_15FloatRoundStyleE2ESJ_EENS1_15EpilogueDefaultEEEEEvvEEEEvNT_6ParamsE)
        /*0340*/ 	.short	0x0210
        /*0342*/ 	.short	0x0470


	//----- nvinfo : EIATTR_SW_WAR
	.align		4
.L_43:
        /*0344*/ 	.byte	0x04, 0x36
        /*0346*/ 	.short	(.L_45 - .L_44)
.L_44:
        /*0348*/ 	.word	0x00000008
.L_45:


//--------------------- .nv.callgraph             --------------------------
	.section	.nv.callgraph,"",@"SHT_CUDA_CALLGRAPH"
	.align	4
	.sectionentsize	8
	.align		4
        /*0000*/ 	.word	0x00000000
	.align		4
        /*0004*/ 	.word	0xffffffff
	.align		4
        /*0008*/ 	.word	index@(_ZN7cutlass13device_kernelINS_4gemm6kernel13GemmUniversalIN4cute5tupleIJiiiiEEENS1_10collective13CollectiveMmaINS1_34MainloopSm90TmaGmmaWarpSpecializedILi7ENS5_IJNS4_1CILi1EEESB_SB_EEENS1_35KernelTmaWarpSpecializedCooperativeEEENS5_IJNSA_ILi128EEENSA_ILi112EEENSA_ILi64EEEEEENS_10bfloat16_tENS5_IJlSB_lEEESJ_SK_NS4_8TiledMMAINS4_8MMA_AtomIJNS4_4SM904GMMA27MMA_64x16x16_F32BF16BF16_SSILNSO_5MajorE0ELSQ_0ELNSO_7ScaleInE1ELSR_1EEEEEENS4_6LayoutINS5_IJNSA_ILi2EEESB_SB_EEENS5_IJSB_NSA_ILi0EEESX_EEEEENS5_IJNS4_10UnderscoreES10_S10_EEEEENS4_13SM90_TMA_LOADENS4_14ComposedLayoutINS4_7SwizzleILi3ELi4ELi3EEENS4_18smem_ptr_flag_bitsILi16EEENSU_INS5_IJNSA_ILi8EEESH_EEENS5_IJSH_SB_EEEEEEEvNS4_8identityES13_S1D_vS1E_EENS_8epilogue10collective6detail29Sm90TmaWarpSpecializedAdapterINS1H_15DefaultEpilogueISJ_SK_SK_NS1G_6thread17LinearCombinationISJ_Li1EffLNS1L_9ScaleType4KindE0ELNS_15FloatRoundStyleE2ESJ_EENS1_15EpilogueDefaultEEEEEvvEEEEvNT_6ParamsE)
	.align		4
        /*000c*/ 	.word	index@(__assertfail)
	.align		4
        /*0010*/ 	.word	0x00000000
	.align		4
        /*0014*/ 	.word	0xfffffffe
	.align		4
        /*0018*/ 	.word	0x00000000
	.align		4
        /*001c*/ 	.word	0xfffffffd
	.align		4
        /*0020*/ 	.word	0x00000000
	.align		4
        /*0024*/ 	.word	0xfffffffc


//--------------------- .nv.constant4             --------------------------
	.section	.nv.constant4,"a",@progbits
	.align	8
	.align		8
.nv.constant4:
        /*0000*/ 	.dword	__assertfail
	.align		8
        /*0008*/ 	.dword	__unnamed_1
	.align		8
        /*0010*/ 	.dword	_ZN40_INTERNAL_ff5e87f2_4_k_cu_a100413e_163794cuda3std3__45__cpo5beginE
	.align		8
        /*0018*/ 	.dword	_ZN40_INTERNAL_ff5e87f2_4_k_cu_a100413e_163794cuda3std3__45__cpo3endE
	.align		8
        /*0020*/ 	.dword	_ZN40_INTERNAL_ff5e87f2_4_k_cu_a100413e_163794cuda3std3__45__cpo6cbeginE
	.align		8
        /*0028*/ 	.dword	_ZN40_INTERNAL_ff5e87f2_4_k_cu_a100413e_163794cuda3std3__45__cpo4cendE
	.align		8
        /*0030*/ 	.dword	_ZN40_INTERNAL_ff5e87f2_4_k_cu_a100413e_163794cuda3std3__442_GLOBAL__N__ff5e87f2_4_k_cu_a100413e_163796ignoreE
	.align		8
        /*0038*/ 	.dword	_ZN40_INTERNAL_ff5e87f2_4_k_cu_a100413e_163794cuda3std3__419piecewise_constructE
	.align		8
        /*0040*/ 	.dword	_ZN40_INTERNAL_ff5e87f2_4_k_cu_a100413e_163794cuda3std3__48in_placeE
	.align		8
        /*0048*/ 	.dword	_ZN40_INTERNAL_ff5e87f2_4_k_cu_a100413e_163794cuda3std6ranges3__45__cpo4swapE
	.align		8
        /*0050*/ 	.dword	_ZN40_INTERNAL_ff5e87f2_4_k_cu_a100413e_163794cuda3std6ranges3__45__cpo9iter_moveE
	.align		8
        /*0058*/ 	.dword	_ZN40_INTERNAL_ff5e87f2_4_k_cu_a100413e_163794cute7productE
	.align		8
        /*0060*/ 	.dword	_ZN40_INTERNAL_ff5e87f2_4_k_cu_a100413e_163794cute1_E
	.align		8
        /*0068*/ 	.dword	$str$22
	.align		8
        /*0070*/ 	.dword	$str$23


//--------------------- .text._ZN7cutlass13device_kernelINS_4gemm6kernel13GemmUniversalIN4cute5tupleIJiiiiEEENS1_10collective13CollectiveMmaINS1_34MainloopSm90TmaGmmaWarpSpecializedILi7ENS5_IJNS4_1CILi1EEESB_SB_EEENS1_35KernelTmaWarpSpecializedCooperativeEEENS5_IJNSA_ILi128EEENSA_ILi112EEENSA_ILi64EEEEEENS_10bfloat16_tENS5_IJlSB_lEEESJ_SK_NS4_8TiledMMAINS4_8MMA_AtomIJNS4_4SM904GMMA27MMA_64x16x16_F32BF16BF16_SSILNSO_5MajorE0ELSQ_0ELNSO_7ScaleInE1ELSR_1EEEEEENS4_6LayoutINS5_IJNSA_ILi2EEESB_SB_EEENS5_IJSB_NSA_ILi0EEESX_EEEEENS5_IJNS4_10UnderscoreES10_S10_EEEEENS4_13SM90_TMA_LOADENS4_14ComposedLayoutINS4_7SwizzleILi3ELi4ELi3EEENS4_18smem_ptr_flag_bitsILi16EEENSU_INS5_IJNSA_ILi8EEESH_EEENS5_IJSH_SB_EEEEEEEvNS4_8identityES13_S1D_vS1E_EENS_8epilogue10collective6detail29Sm90TmaWarpSpecializedAdapterINS1H_15DefaultEpilogueISJ_SK_SK_NS1G_6thread17LinearCombinationISJ_Li1EffLNS1L_9ScaleType4KindE0ELNS_15FloatRoundStyleE2ESJ_EENS1_15EpilogueDefaultEEEEEvvEEEEvNT_6ParamsE --------------------------
	.section	.text._ZN7cutlass13device_kernelINS_4gemm6kernel13GemmUniversalIN4cute5tupleIJiiiiEEENS1_10collective13CollectiveMmaINS1_34MainloopSm90TmaGmmaWarpSpecializedILi7ENS5_IJNS4_1CILi1EEESB_SB_EEENS1_35KernelTmaWarpSpecializedCooperativeEEENS5_IJNSA_ILi128EEENSA_ILi112EEENSA_ILi64EEEEEENS_10bfloat16_tENS5_IJlSB_lEEESJ_SK_NS4_8TiledMMAINS4_8MMA_AtomIJNS4_4SM904GMMA27MMA_64x16x16_F32BF16BF16_SSILNSO_5MajorE0ELSQ_0ELNSO_7ScaleInE1ELSR_1EEEEEENS4_6LayoutINS5_IJNSA_ILi2EEESB_SB_EEENS5_IJSB_NSA_ILi0EEESX_EEEEENS5_IJNS4_10UnderscoreES10_S10_EEEEENS4_13SM90_TMA_LOADENS4_14ComposedLayoutINS4_7SwizzleILi3ELi4ELi3EEENS4_18smem_ptr_flag_bitsILi16EEENSU_INS5_IJNSA_ILi8EEESH_EEENS5_IJSH_SB_EEEEEEEvNS4_8identityES13_S1D_vS1E_EENS_8epilogue10collective6detail29Sm90TmaWarpSpecializedAdapterINS1H_15DefaultEpilogueISJ_SK_SK_NS1G_6thread17LinearCombinationISJ_Li1EffLNS1L_9ScaleType4KindE0ELNS_15FloatRoundStyleE2ESJ_EENS1_15EpilogueDefaultEEEEEvvEEEEvNT_6ParamsE,"ax",@progbits
	.align	128
.text._ZN7cutlass13device_kernelINS_4gemm6kernel13GemmUniversalIN4cute5tupleIJiiiiEEENS1_10collective13CollectiveMmaINS1_34MainloopSm90TmaGmmaWarpSpecializedILi7ENS5_IJNS4_1CILi1EEESB_SB_EEENS1_35KernelTmaWarpSpecializedCooperativeEEENS5_IJNSA_ILi128EEENSA_ILi112EEENSA_ILi64EEEEEENS_10bfloat16_tENS5_IJlSB_lEEESJ_SK_NS4_8TiledMMAINS4_8MMA_AtomIJNS4_4SM904GMMA27MMA_64x16x16_F32BF16BF16_SSILNSO_5MajorE0ELSQ_0ELNSO_7ScaleInE1ELSR_1EEEEEENS4_6LayoutINS5_IJNSA_ILi2EEESB_SB_EEENS5_IJSB_NSA_ILi0EEESX_EEEEENS5_IJNS4_10UnderscoreES10_S10_EEEEENS4_13SM90_TMA_LOADENS4_14ComposedLayoutINS4_7SwizzleILi3ELi4ELi3EEENS4_18smem_ptr_flag_bitsILi16EEENSU_INS5_IJNSA_ILi8EEESH_EEENS5_IJSH_SB_EEEEEEEvNS4_8identityES13_S1D_vS1E_EENS_8epilogue10collective6detail29Sm90TmaWarpSpecializedAdapterINS1H_15DefaultEpilogueISJ_SK_SK_NS1G_6thread17LinearCombinationISJ_Li1EffLNS1L_9ScaleType4KindE0ELNS_15FloatRoundStyleE2ESJ_EENS1_15EpilogueDefaultEEEEEvvEEEEvNT_6ParamsE:
        .type           _ZN7cutlass13device_kernelINS_4gemm6kernel13GemmUniversalIN4cute5tupleIJiiiiEEENS1_10collective13CollectiveMmaINS1_34MainloopSm90TmaGmmaWarpSpecializedILi7ENS5_IJNS4_1CILi1EEESB_SB_EEENS1_35KernelTmaWarpSpecializedCooperativeEEENS5_IJNSA_ILi128EEENSA_ILi112EEENSA_ILi64EEEEEENS_10bfloat16_tENS5_IJlSB_lEEESJ_SK_NS4_8TiledMMAINS4_8MMA_AtomIJNS4_4SM904GMMA27MMA_64x16x16_F32BF16BF16_SSILNSO_5MajorE0ELSQ_0ELNSO_7ScaleInE1ELSR_1EEEEEENS4_6LayoutINS5_IJNSA_ILi2EEESB_SB_EEENS5_IJSB_NSA_ILi0EEESX_EEEEENS5_IJNS4_10UnderscoreES10_S10_EEEEENS4_13SM90_TMA_LOADENS4_14ComposedLayoutINS4_7SwizzleILi3ELi4ELi3EEENS4_18smem_ptr_flag_bitsILi16EEENSU_INS5_IJNSA_ILi8EEESH_EEENS5_IJSH_SB_EEEEEEEvNS4_8identityES13_S1D_vS1E_EENS_8epilogue10collective6detail29Sm90TmaWarpSpecializedAdapterINS1H_15DefaultEpilogueISJ_SK_SK_NS1G_6thread17LinearCombinationISJ_Li1EffLNS1L_9ScaleType4KindE0ELNS_15FloatRoundStyleE2ESJ_EENS1_15EpilogueDefaultEEEEEvvEEEEvNT_6ParamsE,@function
        .size           _ZN7cutlass13device_kernelINS_4gemm6kernel13GemmUniversalIN4cute5tupleIJiiiiEEENS1_10collective13CollectiveMmaINS1_34MainloopSm90TmaGmmaWarpSpecializedILi7ENS5_IJNS4_1CILi1EEESB_SB_EEENS1_35KernelTmaWarpSpecializedCooperativeEEENS5_IJNSA_ILi128EEENSA_ILi112EEENSA_ILi64EEEEEENS_10bfloat16_tENS5_IJlSB_lEEESJ_SK_NS4_8TiledMMAINS4_8MMA_AtomIJNS4_4SM904GMMA27MMA_64x16x16_F32BF16BF16_SSILNSO_5MajorE0ELSQ_0ELNSO_7ScaleInE1ELSR_1EEEEEENS4_6LayoutINS5_IJNSA_ILi2EEESB_SB_EEENS5_IJSB_NSA_ILi0EEESX_EEEEENS5_IJNS4_10UnderscoreES10_S10_EEEEENS4_13SM90_TMA_LOADENS4_14ComposedLayoutINS4_7SwizzleILi3ELi4ELi3EEENS4_18smem_ptr_flag_bitsILi16EEENSU_INS5_IJNSA_ILi8EEESH_EEENS5_IJSH_SB_EEEEEEEvNS4_8identityES13_S1D_vS1E_EENS_8epilogue10collective6detail29Sm90TmaWarpSpecializedAdapterINS1H_15DefaultEpilogueISJ_SK_SK_NS1G_6thread17LinearCombinationISJ_Li1EffLNS1L_9ScaleType4KindE0ELNS_15FloatRoundStyleE2ESJ_EENS1_15EpilogueDefaultEEEEEvvEEEEvNT_6ParamsE,(.L_x_184 - _ZN7cutlass13device_kernelINS_4gemm6kernel13GemmUniversalIN4cute5tupleIJiiiiEEENS1_10collective13CollectiveMmaINS1_34MainloopSm90TmaGmmaWarpSpecializedILi7ENS5_IJNS4_1CILi1EEESB_SB_EEENS1_35KernelTmaWarpSpecializedCooperativeEEENS5_IJNSA_ILi128EEENSA_ILi112EEENSA_ILi64EEEEEENS_10bfloat16_tENS5_IJlSB_lEEESJ_SK_NS4_8TiledMMAINS4_8MMA_AtomIJNS4_4SM904GMMA27MMA_64x16x16_F32BF16BF16_SSILNSO_5MajorE0ELSQ_0ELNSO_7ScaleInE1ELSR_1EEEEEENS4_6LayoutINS5_IJNSA_ILi2EEESB_SB_EEENS5_IJSB_NSA_ILi0EEESX_EEEEENS5_IJNS4_10UnderscoreES10_S10_EEEEENS4_13SM90_TMA_LOADENS4_14ComposedLayoutINS4_7SwizzleILi3ELi4ELi3EEENS4_18smem_ptr_flag_bitsILi16EEENSU_INS5_IJNSA_ILi8EEESH_EEENS5_IJSH_SB_EEEEEEEvNS4_8identityES13_S1D_vS1E_EENS_8epilogue10collective6detail29Sm90TmaWarpSpecializedAdapterINS1H_15DefaultEpilogueISJ_SK_SK_NS1G_6thread17LinearCombinationISJ_Li1EffLNS1L_9ScaleType4KindE0ELNS_15FloatRoundStyleE2ESJ_EENS1_15EpilogueDefaultEEEEEvvEEEEvNT_6ParamsE)
        .other          _ZN7cutlass13device_kernelINS_4gemm6kernel13GemmUniversalIN4cute5tupleIJiiiiEEENS1_10collective13CollectiveMmaINS1_34MainloopSm90TmaGmmaWarpSpecializedILi7ENS5_IJNS4_1CILi1EEESB_SB_EEENS1_35KernelTmaWarpSpecializedCooperativeEEENS5_IJNSA_ILi128EEENSA_ILi112EEENSA_ILi64EEEEEENS_10bfloat16_tENS5_IJlSB_lEEESJ_SK_NS4_8TiledMMAINS4_8MMA_AtomIJNS4_4SM904GMMA27MMA_64x16x16_F32BF16BF16_SSILNSO_5MajorE0ELSQ_0ELNSO_7ScaleInE1ELSR_1EEEEEENS4_6LayoutINS5_IJNSA_ILi2EEESB_SB_EEENS5_IJSB_NSA_ILi0EEESX_EEEEENS5_IJNS4_10UnderscoreES10_S10_EEEEENS4_13SM90_TMA_LOADENS4_14ComposedLayoutINS4_7SwizzleILi3ELi4ELi3EEENS4_18smem_ptr_flag_bitsILi16EEENSU_INS5_IJNSA_ILi8EEESH_EEENS5_IJSH_SB_EEEEEEEvNS4_8identityES13_S1D_vS1E_EENS_8epilogue10collective6detail29Sm90TmaWarpSpecializedAdapterINS1H_15DefaultEpilogueISJ_SK_SK_NS1G_6thread17LinearCombinationISJ_Li1EffLNS1L_9ScaleType4KindE0ELNS_15FloatRoundStyleE2ESJ_EENS1_15EpilogueDefaultEEEEEvvEEEEvNT_6ParamsE,@"STO_CUDA_ENTRY STV_DEFAULT"
_ZN7cutlass13device_kernelINS_4gemm6kernel13GemmUniversalIN4cute5tupleIJiiiiEEENS1_10collective13CollectiveMmaINS1_34MainloopSm90TmaGmmaWarpSpecializedILi7ENS5_IJNS4_1CILi1EEESB_SB_EEENS1_35KernelTmaWarpSpecializedCooperativeEEENS5_IJNSA_ILi128EEENSA_ILi112EEENSA_ILi64EEEEEENS_10bfloat16_tENS5_IJlSB_lEEESJ_SK_NS4_8TiledMMAINS4_8MMA_AtomIJNS4_4SM904GMMA27MMA_64x16x16_F32BF16BF16_SSILNSO_5MajorE0ELSQ_0ELNSO_7ScaleInE1ELSR_1EEEEEENS4_6LayoutINS5_IJNSA_ILi2EEESB_SB_EEENS5_IJSB_NSA_ILi0EEESX_EEEEENS5_IJNS4_10UnderscoreES10_S10_EEEEENS4_13SM90_TMA_LOADENS4_14ComposedLayoutINS4_7SwizzleILi3ELi4ELi3EEENS4_18smem_ptr_flag_bitsILi16EEENSU_INS5_IJNSA_ILi8EEESH_EEENS5_IJSH_SB_EEEEEEEvNS4_8identityES13_S1D_vS1E_EENS_8epilogue10collective6detail29Sm90TmaWarpSpecializedAdapterINS1H_15DefaultEpilogueISJ_SK_SK_NS1G_6thread17LinearCombinationISJ_Li1EffLNS1L_9ScaleType4KindE0ELNS_15FloatRoundStyleE2ESJ_EENS1_15EpilogueDefaultEEEEEvvEEEEvNT_6ParamsE:
[----:B------:R-:W0:Y:S01]  /*0000*/  LDC R1, c[0x0][0x28] ;  /* 0x00000a00ff017b82 */ /* 0x000e220000000800 */
[----:B------:R-:W1:Y:S01]  /*0010*/  S2R R18, SR_TID.X ;  /* 0x0000000000127919 */ /* 0x000e620000002100 */
[----:B------:R-:W-:Y:S01]  /*0020*/  ELECT P0, URZ, PT ;  /* 0x00000000003f782f */ /* 0x000fe20003800000 */
[----:B------:R-:W-:Y:S01]  /*0030*/  BSSY B0, `(.L_x_0) ;  /* 0x000000f000007945 */ /* 0x000fe20003800000 */
[--C-:B-1----:R-:W-:Y:S02]  /*0040*/  SHF.R.U32.HI R0, RZ, 0x5, R18.reuse ;  /* 0x00000005ff007819 */ /* 0x102fe40000011612 */
[----:B------:R-:W-:-:S03]  /*0050*/  SHF.R.U32.HI R22, RZ, 0x7, R18 ;  /* 0x00000007ff167819 */ /* 0x000fc60000011612 */
[----:B------:R-:W1:Y:S04]  /*0060*/  SHFL.IDX PT, R5, R0, RZ, 0x1f ;  /* 0x00001fff00057589 */ /* 0x000e6800000e0000 */
[----:B------:R2:W3:Y:S01]  /*0070*/  SHFL.IDX PT, R8, R22, RZ, 0x1f ;  /* 0x00001fff16087589 */ /* 0x0004e200000e0000 */
[----:B-1----:R-:W-:-:S13]  /*0080*/  ISETP.NE.OR P0, PT, R5, RZ, !P0 ;  /* 0x000000ff0500720c */ /* 0x002fda0004705670 */
[----:B0-23--:R-:W-:Y:S05]  /*0090*/  @P0 BRA `(.L_x_1) ;  /* 0x0000000000200947 */ /* 0x00dfea0003800000 */
[----:B------:R-:W-:Y:S02]  /*00a0*/  ULDC.64 UR4, c[0x0][0x198] ;  /* 0x0000660000047ab9 */ /* 0x000fe40000000a00 */
[----:B------:R-:W-:Y:S02]  /*00b0*/  UIADD3 UR6, UP0, UR4, 0xf0, URZ ;  /* 0x000000f004067890 */ /* 0x000fe4000ff1e03f */
[----:B------:R-:W-:Y:S02]  /*00c0*/  UIADD3 UR4, UP1, UR4, 0x1f0, URZ ;  /* 0x000001f004047890 */ /* 0x000fe4000ff3e03f */
[----:B------:R-:W-:Y:S02]  /*00d0*/  UIADD3.X UR7, URZ, UR5, URZ, UP0, !UPT ;  /* 0x000000053f077290 */ /* 0x000fe400087fe43f */
[----:B------:R-:W-:-:S07]  /*00e0*/  UIADD3.X UR5, URZ, UR5, URZ, UP1, !UPT ;  /* 0x000000053f057290 */ /* 0x000fce0008ffe43f */
[----:B------:R0:W-:Y:S02]  /*00f0*/  UTMACCTL.PF [UR6] ;  /* 0x00000000060079b9 */ /* 0x0001e40008040000 */
[----:B------:R0:W-:Y:S02]  /*0100*/  UTMACCTL.PF [UR4] ;  /* 0x00000000040079b9 */ /* 0x0001e40008040000 */
[----:B0-----:R-:W-:Y:S01]  /*0110*/  NOP ;  /* 0x0000000000007918 */ /* 0x001fe20000000000 */
.L_x_1:
[----:B------:R-:W-:Y:S05]  /*0120*/  BSYNC B0 ;  /* 0x0000000000007941 */ /* 0x000fea0003800000 */
.L_x_0:
[----:B------:R-:W0:Y:S02]  /*0130*/  SHFL.IDX PT, R2, R0, RZ, 0x1f ;  /* 0x00001fff00027589 */ /* 0x000e2400000e0000 */
[----:B0-----:R-:W-:-:S13]  /*0140*/  ISETP.NE.AND P0, PT, R2, RZ, PT ;  /* 0x000000ff0200720c */ /* 0x001fda0003f05270 */
[----:B------:R-:W-:Y:S05]  /*0150*/  @P0 BRA `(.L_x_2) ;  /* 0x0000000000700947 */ /* 0x000fea0003800000 */
[----:B------:R-:W0:Y:S01]  /*0160*/  S2UR UR8, SR_CgaCtaId ;  /* 0x00000000000879c3 */ /* 0x000e220000008800 */
[----:B------:R-:W-:Y:S01]  /*0170*/  UMOV UR4, 0x400 ;  /* 0x0000040000047882 */ /* 0x000fe20000000000 */
[----:B------:R-:W-:Y:S01]  /*0180*/  UMOV UR5, 0x1 ;  /* 0x0000000100057882 */ /* 0x000fe20000000000 */
[----:B------:R-:W-:Y:S01]  /*0190*/  UMOV UR6, 0x100 ;  /* 0x0000010000067882 */ /* 0x000fe20000000000 */
[----:B------:R-:W-:Y:S01]  /*01a0*/  ELECT P0, URZ, PT ;  /* 0x00000000003f782f */ /* 0x000fe20003800000 */
[----:B------:R-:W-:-:S04]  /*01b0*/  UIADD3 UR6, -UR6, 0x100000, URZ ;  /* 0x0010000006067890 */ /* 0x000fc8000fffe13f */
[----:B------:R-:W-:Y:S02]  /*01c0*/  USHF.L.U32 UR7, UR6, 0xb, URZ ;  /* 0x0000000b06077899 */ /* 0x000fe4000800063f */
[----:B------:R-:W-:Y:S02]  /*01d0*/  USHF.L.U32 UR6, UR6, 0x1, URZ ;  /* 0x0000000106067899 */ /* 0x000fe4000800063f */
[----:B0-----:R-:W-:Y:S02]  /*01e0*/  ULEA UR8, UR8, UR4, 0x18 ;  /* 0x0000000408087291 */ /* 0x001fe4000f8ec03f */
[----:B------:R-:W-:-:S04]  /*01f0*/  UIADD3 UR4, -UR5, 0x100000, URZ ;  /* 0x0010000005047890 */ /* 0x000fc8000fffe13f */
[----:B------:R-:W-:Y:S02]  /*0200*/  USHF.L.U32 UR5, UR4, 0xb, URZ ;  /* 0x0000000b04057899 */ /* 0x000fe4000800063f */
[----:B------:R-:W-:Y:S01]  /*0210*/  USHF.L.U32 UR4, UR4, 0x1, URZ ;  /* 0x0000000104047899 */ /* 0x000fe2000800063f */
[----:B------:R-:W0:Y:S11]  /*0220*/  FENCE.VIEW.ASYNC.S ;  /* 0x00000000000073c6 */ /* 0x000e360000000000 */
[----:B0-----:R0:W1:Y:S01]  /*0230*/  SYNCS.EXCH.64 URZ, [UR8], UR4 ;  /* 0x00000004083f75b2 */ /* 0x0010620008000100 */
[----:B------:R0:W2:Y:S01]  /*0240*/  SYNCS.EXCH.64 URZ, [UR8+0x38], UR6 ;  /* 0x00003806083f75b2 */ /* 0x0000a20008000100 */
[----:B------:R0:W3:Y:S01]  /*0250*/  SYNCS.EXCH.64 URZ, [UR8+0x8], UR4 ;  /* 0x00000804083f75b2 */ /* 0x0000e20008000100 */
[----:B------:R0:W4:Y:S01]  /*0260*/  SYNCS.EXCH.64 URZ, [UR8+0x40], UR6 ;  /* 0x00004006083f75b2 */ /* 0x0001220008000100 */
[----:B------:R0:W0:Y:S01]  /*0270*/  SYNCS.EXCH.64 URZ, [UR8+0x10], UR4 ;  /* 0x00001004083f75b2 */ /* 0x0000220008000100 */
        /* <DEDUP_REMOVED lines=9> */
[----:B------:R-:W-:Y:S01]  /*0310*/  NOP ;  /* 0x0000000000007918 */ /* 0x000fe20000000000 */
.L_x_2:
[----:B------:R-:W5:Y:S01]  /*0320*/  SHFL.IDX PT, R0, R0, RZ, 0x1f ;  /* 0x00001fff00007589 */ /* 0x000f6200000e0000 */
[----:B------:R-:W-:Y:S01]  /*0330*/  ELECT P0, URZ, PT ;  /* 0x00000000003f782f */ /* 0x000fe20003800000 */
[----:B------:R-:W1:Y:S01]  /*0340*/  LDC R2, c[0x0][0x65c] ;  /* 0x00019700ff027b82 */ /* 0x000e620000000800 */
[----:B------:R-:W-:Y:S01]  /*0350*/  SHF.R.S32.HI R6, RZ, 0x1f, R5 ;  /* 0x0000001fff067819 */ /* 0x000fe20000011405 */
[----:B------:R-:W2:Y:S01]  /*0360*/  S2R R3, SR_CTAID.Y ;  /* 0x0000000000037919 */ /* 0x000ea20000002600 */
[----:B0-----:R-:W-:Y:S01]  /*0370*/  UMOV UR4, 0x20 ;  /* 0x0000002000047882 */ /* 0x001fe20000000000 */
[----:B------:R-:W-:Y:S01]  /*0380*/  ISETP.NE.AND P2, PT, R8, RZ, PT ;  /* 0x000000ff0800720c */ /* 0x000fe20003f45270 */
[----:B------:R-:W-:Y:S01]  /*0390*/  NOP ;  /* 0x0000000000007918 */ /* 0x000fe20000000000 */
[----:B------:R-:W0:Y:S01]  /*03a0*/  S2R R4, SR_CTAID.X ;  /* 0x0000000000047919 */ /* 0x000e220000002500 */
[----:B------:R-:W-:Y:S01]  /*03b0*/  LEA.HI R6, R6, R5, RZ, 0x2 ;  /* 0x0000000506067211 */ /* 0x000fe200078f10ff */
[----:B------:R-:W-:Y:S01]  /*03c0*/  NOP ;  /* 0x0000000000007918 */ /* 0x000fe20000000000 */
[----:B-----5:R-:W-:-:S02]  /*03d0*/  ISETP.NE.OR P0, PT, R0, RZ, !P0 ;  /* 0x000000ff0000720c */ /* 0x020fc40004705670 */
[----:B-1----:R-:W-:-:S04]  /*03e0*/  ISETP.NE.AND P3, PT, R2, 0x1, PT ;  /* 0x000000010200780c */ /* 0x002fc80003f65270 */
[----:B------:R-:W-:Y:S02]  /*03f0*/  P2R R0, PR, RZ, 0x8 ;  /* 0x00000008ff007803 */ /* 0x000fe40000000000 */
[----:B------:R-:W-:-:S05]  /*0400*/  LOP3.LUT R0, R6, 0xfffffffc, RZ, 0xc0, !PT ;  /* 0xfffffffc06007812 */ /* 0x000fca00078ec0ff */
[----:B------:R-:W-:Y:S01]  /*0410*/  VOTEU.ALL UP0, P0 ;  /* 0x00000000003f7886 */ /* 0x000fe20000000000 */
[----:B------:R-:W-:Y:S01]  /*0420*/  IMAD.IADD R0, R5, 0x1, -R0 ;  /* 0x0000000105007824 */ /* 0x000fe200078e0a00 */
[----:B------:R-:W0:Y:S01]  /*0430*/  @P3 LDC R17, c[0x0][0x10] ;  /* 0x00000400ff113b82 */ /* 0x000e220000000800 */
[----:B------:R-:W-:Y:S01]  /*0440*/  VOTEU.ALL UP1, P0 ;  /* 0x00000000003f7886 */ /* 0x000fe20000020000 */
[----:B--2---:R-:W-:Y:S01]  /*0450*/  @P3 IMAD.MOV.U32 R6, RZ, RZ, R3 ;  /* 0x000000ffff063224 */ /* 0x004fe200078e0003 */
[----:B------:R-:W-:Y:S01]  /*0460*/  @!UP0 UMOV UR6, 0x400 ;  /* 0x0000040000068882 */ /* 0x000fe20000000000 */
[----:B------:R-:W-:-:S04]  /*0470*/  @!UP0 UIADD3 UR4, -UR4, 0x100000, URZ ;  /* 0x0010000004048890 */ /* 0x000fc8000fffe13f */
[----:B------:R-:W-:Y:S02]  /*0480*/  @!UP0 USHF.L.U32 UR5, UR4, 0xb, URZ ;  /* 0x0000000b04058899 */ /* 0x000fe4000800063f */
[----:B------:R-:W-:Y:S01]  /*0490*/  @!UP0 USHF.L.U32 UR4, UR4, 0x1, URZ ;  /* 0x0000000104048899 */ /* 0x000fe2000800063f */
[----:B------:R-:W-:Y:S02]  /*04a0*/  @P3 IMAD.MOV.U32 R7, RZ, RZ, RZ ;  /* 0x000000ffff073224 */ /* 0x000fe400078e00ff */
[----:B------:R-:W-:Y:S01]  /*04b0*/  IMAD.MOV.U32 R5, RZ, RZ, RZ ;  /* 0x000000ffff057224 */ /* 0x000fe200078e00ff */
[----:B------:R-:W1:Y:S01]  /*04c0*/  @!UP0 S2UR UR7, SR_CgaCtaId ;  /* 0x00000000000789c3 */ /* 0x000e620000008800 */
[----:B------:R-:W-:-:S07]  /*04d0*/  @P3 IMAD.MOV.U32 R11, RZ, RZ, RZ ;  /* 0x000000ffff0b3224 */ /* 0x000fce00078e00ff */
[----:B------:R-:W2:Y:S01]  /*04e0*/  @!P3 LDC R9, c[0x0][0xc] ;  /* 0x00000300ff09bb82 */ /* 0x000ea20000000800 */
[----:B0-----:R-:W-:-:S04]  /*04f0*/  @P3 IMAD.WIDE.U32 R16, R4, R17, R6 ;  /* 0x0000001104103225 */ /* 0x001fc800078e0006 */
[----:B------:R-:W-:Y:S01]  /*0500*/  @P3 IMAD.IADD R17, R17, 0x1, R11 ;  /* 0x0000000111113824 */ /* 0x000fe200078e020b */
[----:B-1----:R-:W-:Y:S01]  /*0510*/  @!UP0 ULEA UR6, UR7, UR6, 0x18 ;  /* 0x0000000607068291 */ /* 0x002fe2000f8ec03f */
[----:B------:R-:W-:Y:S01]  /*0520*/  VOTEU.ALL UP0, P0 ;  /* 0x00000000003f7886 */ /* 0x000fe20000000000 */
[----:B------:R-:W-:-:S04]  /*0530*/  ISETP.NE.AND P0, PT, R0, 0x3, PT ;  /* 0x000000030000780c */ /* 0x000fc80003f05270 */
[----:B------:R-:W-:Y:S01]  /*0540*/  ISETP.EQ.OR P0, PT, R0, RZ, !P0 ;  /* 0x000000ff0000720c */ /* 0x000fe20004702670 */
[----:B--2---:R-:W-:-:S03]  /*0550*/  @!P3 IMAD.WIDE.U32 R6, R9, R3, R4 ;  /* 0x000000030906b225 */ /* 0x004fc600078e0004 */
[C---:B------:R-:W-:Y:S01]  /*0560*/  ISETP.EQ.AND P0, PT, R8.reuse, RZ, P0 ;  /* 0x000000ff0800720c */ /* 0x040fe20000702270 */
[----:B------:R-:W-:Y:S01]  /*0570*/  VIADD R8, R8, 0xffffffff ;  /* 0xffffffff08087836 */ /* 0x000fe20000000000 */
[----:B------:R-:W0:Y:S02]  /*0580*/  FENCE.VIEW.ASYNC.S ;  /* 0x00000000000073c6 */ /* 0x000e240000000000 */
[----:B0-----:R0:W3:Y:S01]  /*0590*/  @!UP0 SYNCS.EXCH.64 URZ, [UR6+0x80], UR4 ;  /* 0x00008004063f85b2 */ /* 0x0010e20008000100 */
[----:B------:R-:W-:Y:S01]  /*05a0*/  @!P3 IMAD.MOV.U32 R16, RZ, RZ, R6 ;  /* 0x000000ffff10b224 */ /* 0x000fe200078e0006 */
[----:B------:R-:W-:Y:S01]  /*05b0*/  SEL R19, RZ, 0x1, !P0 ;  /* 0x00000001ff137807 */ /* 0x000fe20004000000 */
[----:B------:R-:W-:Y:S01]  /*05c0*/  @!P3 IMAD.MOV.U32 R17, RZ, RZ, R7 ;  /* 0x000000ffff11b224 */ /* 0x000fe200078e0007 */
[----:B------:R-:W-:-:S04]  /*05d0*/  ISETP.GE.U32.AND P1, PT, R8, 0x2, PT ;  /* 0x000000020800780c */ /* 0x000fc80003f26070 */
[----:B------:R-:W-:Y:S01]  /*05e0*/  SEL R19, R19, 0x2, P1 ;  /* 0x0000000213137807 */ /* 0x000fe20000800000 */
[----:B------:R0:W3:Y:S01]  /*05f0*/  @!UP1 SYNCS.EXCH.64 URZ, [UR6+0x88], UR4 ;  /* 0x00008804063f95b2 */ /* 0x0000e20008000100 */
[----:B------:R-:W-:Y:S01]  /*0600*/  NOP ;  /* 0x0000000000007918 */ /* 0x000fe20000000000 */
[----:B---34-:R-:W-:Y:S06]  /*0610*/  BAR.SYNC.DEFER_BLOCKING 0x0 ;  /* 0x0000000000007b1d */ /* 0x018fec0000010000 */
[----:B------:R-:W-:Y:S05]  /*0620*/  @!P2 BRA `(.L_x_3) ;  /* 0x000000680064a947 */ /* 0x000fea0003800000 */
[----:B------:R-:W-:-:S13]  /*0630*/  ISETP.GT.U32.AND P0, PT, R8, 0x1, PT ;  /* 0x000000010800780c */ /* 0x000fda0003f04070 */
[----:B0-----:R-:W-:Y:S05]  /*0640*/  @P0 EXIT ;  /* 0x000000000000094d */ /* 0x001fea0003800000 */
[----:B------:R-:W-:Y:S01]  /*0650*/  ULDC.64 UR4, c[0x0][0x650] ;  /* 0x0001940000047ab9 */ /* 0x000fe20000000a00 */
[----:B------:R-:W-:Y:S01]  /*0660*/  PRMT R0, RZ, 0x7610, R0 ;  /* 0x00007610ff007816 */ /* 0x000fe20000000000 */
[----:B------:R-:W-:Y:S01]  /*0670*/  IMAD.MOV.U32 R82, RZ, RZ, -0x1 ;  /* 0xffffffffff527424 */ /* 0x000fe200078e00ff */
[----:B------:R-:W-:Y:S01]  /*0680*/  ISETP.GE.U32.AND P0, PT, R16, UR4, PT ;  /* 0x0000000410007c0c */ /* 0x000fe2000bf06070 */
[----:B------:R-:W-:Y:S02]  /*0690*/  IMAD.MOV.U32 R83, RZ, RZ, -0x1 ;  /* 0xffffffffff537424 */ /* 0x000fe400078e00ff */
[----:B------:R-:W-:Y:S01]  /*06a0*/  IMAD.MOV.U32 R81, RZ, RZ, -0x1 ;  /* 0xffffffffff517424 */ /* 0x000fe200078e00ff */
[----:B------:R-:W-:-:S13]  /*06b0*/  ISETP.GE.U32.AND.EX P0, PT, R17, UR5, PT, P0 ;  /* 0x0000000511007c0c */ /* 0x000fda000bf06100 */
[----:B------:R-:W-:Y:S05]  /*06c0*/  @P0 BRA `(.L_x_4) ;  /* 0x0000000400540947 */ /* 0x000fea0003800000 */
[----:B------:R-:W0:Y:S01]  /*06d0*/  LDC.64 R14, c[0x0][0x628] ;  /* 0x00018a00ff0e7b82 */ /* 0x000e220000000a00 */
[----:B------:R-:W-:Y:S02]  /*06e0*/  IMAD.MOV.U32 R6, RZ, RZ, R16 ;  /* 0x000000ffff067224 */ /* 0x000fe400078e0010 */
[----:B------:R-:W-:-:S05]  /*06f0*/  IMAD.MOV.U32 R7, RZ, RZ, R17 ;  /* 0x000000ffff077224 */ /* 0x000fca00078e0011 */
[----:B------:R-:W1:Y:S08]  /*0700*/  LDC R0, c[0x0][0x630] ;  /* 0x00018c00ff007b82 */ /* 0x000e700000000800 */
[----:B------:R-:W2:Y:S01]  /*0710*/  LDC.64 R20, c[0x0][0x620] ;  /* 0x00018800ff147b82 */ /* 0x000ea20000000a00 */
[----:B0-----:R-:W-:-:S04]  /*0720*/  ISETP.NE.U32.AND P0, PT, R14, RZ, PT ;  /* 0x000000ff0e00720c */ /* 0x001fc80003f05070 */
[----:B------:R-:W-:-:S13]  /*0730*/  ISETP.NE.AND.EX P0, PT, R15, RZ, PT, P0 ;  /* 0x000000ff0f00720c */ /* 0x000fda0003f05300 */
[----:B-12---:R-:W-:Y:S05]  /*0740*/  @!P0 BRA `(.L_x_5) ;  /* 0x0000000000288947 */ /* 0x006fea0003800000 */
[----:B------:R-:W0:Y:S02]  /*0750*/  LDC R11, c[0x0][0x634] ;  /* 0x00018d00ff0b7b82 */ /* 0x000e240000000800 */
[----:B0-----:R-:W-:-:S05]  /*0760*/  IADD3 R11, P0, R16, R11, RZ ;  /* 0x0000000b100b7210 */ /* 0x001fca0007f1e0ff */
[----:B------:R-:W-:-:S04]  /*0770*/  IMAD.X R13, RZ, RZ, R17, P0 ;  /* 0x000000ffff0d7224 */ /* 0x000fc800000e0611 */
[----:B------:R-:W-:-:S04]  /*0780*/  IMAD.WIDE.U32 R6, R13, R14, RZ ;  /* 0x0000000e0d067225 */ /* 0x000fc800078e00ff */
[----:B------:R-:W-:-:S04]  /*0790*/  IMAD.WIDE.U32 R8, P0, R11, R15, R6 ;  /* 0x0000000f0b087225 */ /* 0x000fc80007800006 */
[----:B------:R-:W-:-:S04]  /*07a0*/  IMAD.WIDE.U32 R6, R11, R14, RZ ;  /* 0x0000000e0b067225 */ /* 0x000fc800078e00ff */
[----:B------:R-:W-:Y:S01]  /*07b0*/  IMAD.X R11, RZ, RZ, RZ, P0 ;  /* 0x000000ffff0b7224 */ /* 0x000fe200000e06ff */
[----:B------:R-:W-:Y:S01]  /*07c0*/  IADD3 RZ, P0, R7, R8, RZ ;  /* 0x0000000807ff7210 */ /* 0x000fe20007f1e0ff */
[----:B------:R-:W-:-:S04]  /*07d0*/  IMAD.MOV.U32 R10, RZ, RZ, R9 ;  /* 0x000000ffff0a7224 */ /* 0x000fc800078e0009 */
[----:B------:R-:W-:-:S08]  /*07e0*/  IMAD.WIDE.U32.X R6, R13, R15, R10, P0 ;  /* 0x0000000f0d067225 */ /* 0x000fd000000e040a */
.L_x_5:
[-CC-:B------:R-:W-:Y:S01]  /*07f0*/  SHF.R.U64 R81, R6, R0.reuse, R7.reuse ;  /* 0x0000000006517219 */ /* 0x180fe20000001207 */
[----:B------:R-:W0:Y:S01]  /*0800*/  LDC R10, c[0x0][0x618] ;  /* 0x00018600ff0a7b82 */ /* 0x000e220000000800 */
[----:B------:R-:W-:Y:S01]  /*0810*/  SHF.R.U32.HI R5, RZ, R0, R7 ;  /* 0x00000000ff057219 */ /* 0x000fe20000011607 */
[----:B------:R-:W-:Y:S01]  /*0820*/  ULDC UR4, c[0x0][0x150] ;  /* 0x0000540000047ab9 */ /* 0x000fe20000000800 */
[----:B------:R-:W-:Y:S02]  /*0830*/  IADD3 R9, P0, RZ, -R81, RZ ;  /* 0x80000051ff097210 */ /* 0x000fe40007f1e0ff */
[----:B------:R-:W-:-:S03]  /*0840*/  I2FP.F32.U32 R0, R4 ;  /* 0x0000000400007245 */ /* 0x000fc60000201000 */
[----:B------:R-:W1:Y:S01]  /*0850*/  LDC.64 R28, c[0x0][0x640] ;  /* 0x00019000ff1c7b82 */ /* 0x000e620000000a00 */
[----:B------:R-:W-:Y:S02]  /*0860*/  IMAD.X R11, RZ, RZ, ~R5, P0 ;  /* 0x000000ffff0b7224 */ /* 0x000fe400000e0e05 */
[----:B------:R-:W-:Y:S01]  /*0870*/  FMUL R0, R0, UR4 ;  /* 0x0000000400007c20 */ /* 0x000fe20008400000 */
[----:B------:R-:W-:Y:S01]  /*0880*/  IMAD.WIDE.U32 R6, R9, R20, R16 ;  /* 0x0000001409067225 */ /* 0x000fe200078e0010 */
[----:B------:R-:W-:-:S03]  /*0890*/  ULDC UR4, c[0x0][0x154] ;  /* 0x0000550000047ab9 */ /* 0x000fc60000000800 */
[----:B------:R-:W-:Y:S01]  /*08a0*/  IMAD R8, R11, R20, RZ ;  /* 0x000000140b087224 */ /* 0x000fe200078e02ff */
[----:B------:R-:W2:Y:S01]  /*08b0*/  LDC R5, c[0x0][0x144] ;  /* 0x00005100ff057b82 */ /* 0x000ea20000000800 */
[----:B------:R-:W3:Y:S02]  /*08c0*/  F2I.U32.TRUNC.NTZ R0, R0 ;  /* 0x0000000000007305 */ /* 0x000ee4000020f000 */
[----:B------:R-:W-:-:S04]  /*08d0*/  IMAD R9, R9, R21, R8 ;  /* 0x0000001509097224 */ /* 0x000fc800078e0208 */
[----:B------:R-:W-:Y:S01]  /*08e0*/  IMAD.IADD R7, R7, 0x1, R9 ;  /* 0x0000000107077824 */ /* 0x000fe200078e0209 */
[----:B------:R-:W4:Y:S01]  /*08f0*/  LDC R12, c[0x0][0x608] ;  /* 0x00018200ff0c7b82 */ /* 0x000f220000000800 */
[----:B------:R-:W-:-:S03]  /*0900*/  IMAD.MOV.U32 R9, RZ, RZ, -0x1 ;  /* 0xffffffffff097424 */ /* 0x000fc600078e00ff */
[-CC-:B0-----:R-:W-:Y:S02]  /*0910*/  SHF.R.U64 R20, R6, R10.reuse, R7.reuse ;  /* 0x0000000a06147219 */ /* 0x181fe40000001207 */
[----:B------:R-:W-:Y:S02]  /*0920*/  I2FP.F32.U32 R6, R3 ;  /* 0x0000000300067245 */ /* 0x000fe40000201000 */
[----:B------:R-:W0:Y:S01]  /*0930*/  LDC R26, c[0x0][0x658] ;  /* 0x00019600ff1a7b82 */ /* 0x000e220000000800 */
[----:B-1----:R-:W-:Y:S01]  /*0940*/  ISETP.NE.U32.AND P0, PT, R28, RZ, PT ;  /* 0x000000ff1c00720c */ /* 0x002fe20003f05070 */
[----:B---3--:R-:W-:Y:S01]  /*0950*/  IMAD.MOV R8, RZ, RZ, -R0 ;  /* 0x000000ffff087224 */ /* 0x008fe200078e0a00 */
[----:B------:R-:W-:Y:S01]  /*0960*/  SHF.R.U32.HI R7, RZ, R10, R7 ;  /* 0x0000000aff077219 */ /* 0x000fe20000011607 */
[----:B------:R-:W-:Y:S01]  /*0970*/  FMUL R6, R6, UR4 ;  /* 0x0000000406067c20 */ /* 0x000fe20008400000 */
[----:B------:R-:W-:-:S03]  /*0980*/  ISETP.NE.AND.EX P0, PT, R29, RZ, PT, P0 ;  /* 0x000000ff1d00720c */ /* 0x000fc60003f05300 */
[----:B------:R-:W1:Y:S01]  /*0990*/  LDC R14, c[0x0][0x148] ;  /* 0x00005200ff0e7b82 */ /* 0x000e620000000800 */
[----:B--2---:R-:W-:-:S07]  /*09a0*/  IMAD R0, R5, R8, R4 ;  /* 0x0000000805007224 */ /* 0x004fce00078e0204 */
[----:B------:R-:W2:Y:S01]  /*09b0*/  LDC R24, c[0x0][0x600] ;  /* 0x00018000ff187b82 */ /* 0x000ea20000000800 */
[-CC-:B----4-:R-:W-:Y:S02]  /*09c0*/  SHF.R.U64 R30, R20, R12.reuse, R7.reuse ;  /* 0x0000000c141e7219 */ /* 0x190fe40000001207 */
[----:B------:R-:W-:Y:S01]  /*09d0*/  SHF.R.U32.HI R5, RZ, R12, R7 ;  /* 0x0000000cff057219 */ /* 0x000fe20000011607 */
[----:B------:R-:W-:Y:S01]  /*09e0*/  IMAD.MOV.U32 R7, RZ, RZ, 0x1 ;  /* 0x00000001ff077424 */ /* 0x000fe200078e00ff */
[----:B------:R3:W4:Y:S03]  /*09f0*/  F2I.U32.TRUNC.NTZ R12, R6 ;  /* 0x00000006000c7305 */ /* 0x000726000020f000 */
[----:B------:R-:W1:Y:S01]  /*0a00*/  LDC R15, c[0x0][0x648] ;  /* 0x00019200ff0f7b82 */ /* 0x000e620000000800 */
[-C--:B0-----:R-:W-:Y:S02]  /*0a10*/  SHF.L.U32 R4, R9, R26.reuse, RZ ;  /* 0x0000001a09047219 */ /* 0x081fe400000006ff */
[----:B------:R-:W-:-:S02]  /*0a20*/  SHF.R.U64 R32, R30, R26, R5 ;  /* 0x0000001a1e207219 */ /* 0x000fc40000001205 */
[----:B------:R-:W-:Y:S02]  /*0a30*/  LOP3.LUT R11, RZ, R4, RZ, 0x33, !PT ;  /* 0x00000004ff0b7212 */ /* 0x000fe400078e33ff */
[-C--:B------:R-:W-:Y:S01]  /*0a40*/  SHF.R.U32.HI R5, RZ, R26.reuse, R5 ;  /* 0x0000001aff057219 */ /* 0x080fe20000011605 */
[----:B------:R-:W0:Y:S01]  /*0a50*/  LDC R21, c[0x0][0x638] ;  /* 0x00018e00ff157b82 */ /* 0x000e220000000800 */
[----:B------:R-:W-:Y:S01]  /*0a60*/  SHF.L.U32 R10, R7, R26, RZ ;  /* 0x0000001a070a7219 */ /* 0x000fe200000006ff */
[----:B------:R-:W-:-:S06]  /*0a70*/  IMAD.MOV.U32 R4, RZ, RZ, R32 ;  /* 0x000000ffff047224 */ /* 0x000fcc00078e0020 */
[----:B------:R-:W0:Y:S01]  /*0a80*/  LDC R82, c[0x0][0x610] ;  /* 0x00018400ff527b82 */ /* 0x000e220000000800 */
[----:B---34-:R-:W-:Y:S05]  /*0a90*/  @!P0 BRA `(.L_x_6) ;  /* 0x0000000000288947 */ /* 0x018fea0003800000 */
[----:B------:R-:W3:Y:S02]  /*0aa0*/  LDC R9, c[0x0][0x64c] ;  /* 0x00019300ff097b82 */ /* 0x000ee40000000800 */
[----:B---3--:R-:W-:-:S05]  /*0ab0*/  IADD3 R9, P0, R32, R9, RZ ;  /* 0x0000000920097210 */ /* 0x008fca0007f1e0ff */
        /* <DEDUP_REMOVED lines=8> */
.L_x_6:
[----:B-1----:R-:W-:Y:S01]  /*0b40*/  SHF.R.U64 R4, R4, R15, R5 ;  /* 0x0000000f04047219 */ /* 0x002fe20000001205 */
[----:B--2---:R-:W-:Y:S01]  /*0b50*/  VIADD R5, R24, 0xffffffff ;  /* 0xffffffff18057836 */ /* 0x004fe20000000000 */
[----:B------:R-:W-:Y:S01]  /*0b60*/  LOP3.LUT R11, R30, R11, RZ, 0xc0, !PT ;  /* 0x0000000b1e0b7212 */ /* 0x000fe200078ec0ff */
[----:B------:R-:W-:Y:S02]  /*0b70*/  IMAD.MOV R12, RZ, RZ, -R12 ;  /* 0x000000ffff0c7224 */ /* 0x000fe400078e0a0c */
[----:B------:R-:W-:Y:S01]  /*0b80*/  IMAD.MOV R6, RZ, RZ, -R4 ;  /* 0x000000ffff067224 */ /* 0x000fe200078e0a04 */
[----:B------:R-:W-:Y:S01]  /*0b90*/  LOP3.LUT R5, R20, R5, RZ, 0xc0, !PT ;  /* 0x0000000514057212 */ /* 0x000fe200078ec0ff */
[----:B------:R-:W-:Y:S02]  /*0ba0*/  @P3 IMAD R0, R14, R12, R3 ;  /* 0x0000000c0e003224 */ /* 0x000fe400078e0203 */
[----:B------:R-:W-:Y:S02]  /*0bb0*/  IMAD R11, R10, R4, R11 ;  /* 0x000000040a0b7224 */ /* 0x000fe400078e020b */
[----:B0-----:R-:W-:-:S02]  /*0bc0*/  IMAD R3, R6, R21, R32 ;  /* 0x0000001506037224 */ /* 0x001fc400078e0220 */
[----:B------:R-:W-:Y:S02]  /*0bd0*/  IMAD R82, R11, R82, R0 ;  /* 0x000000520b527224 */ /* 0x000fe400078e0200 */
[----:B------:R-:W-:Y:S02]  /*0be0*/  IMAD R3, R3, R24, R5 ;  /* 0x0000001803037224 */ /* 0x000fe400078e0205 */
[----:B------:R-:W-:-:S03]  /*0bf0*/  IMAD.MOV.U32 R0, RZ, RZ, 0x1 ;  /* 0x00000001ff007424 */ /* 0x000fc600078e00ff */
[----:B------:R-:W-:Y:S02]  /*0c00*/  SEL R83, R3, R82, !P3 ;  /* 0x0000005203537207 */ /* 0x000fe40005800000 */
[----:B------:R-:W-:-:S07]  /*0c10*/  SEL R82, R82, R3, !P3 ;  /* 0x0000000352527207 */ /* 0x000fce0005800000 */
.L_x_4:
[----:B------:R-:W-:-:S08]  /*0c20*/  NOP ;  /* 0x0000000000007918 */ /* 0x000fd00000000000 */
[----:B------:R-:W0:Y:S02]  /*0c30*/  USETMAXREG.TRY_ALLOC.CTAPOOL UP0, 0xe8 ;  /* 0x000000e8000079c8 */ /* 0x000e240008000600 */
[----:B0-----:R-:W-:-:S13]  /*0c40*/  PLOP3.LUT P0, PT, PT, PT, UP0, 0x80, 0x0 ;  /* 0x000000000000781c */ /* 0x001fda0003f0f008 */
[----:B------:R-:W-:Y:S05]  /*0c50*/  @!P0 BRA `(.L_x_4) ;  /* 0xfffffffc00f08947 */ /* 0x000fea000383ffff */
[----:B------:R-:W-:Y:S01]  /*0c60*/  ULDC.64 UR4, c[0x0][0x598] ;  /* 0x0001660000047ab9 */ /* 0x000fe20000000a00 */
[----:B------:R-:W-:Y:S01]  /*0c70*/  ULDC.64 UR36, c[0x0][0x208] ;  /* 0x0000820000247ab9 */ /* 0x000fe20000000a00 */
[----:B------:R-:W-:-:S04]  /*0c80*/  ISETP.NE.U32.AND P0, PT, RZ, UR4, PT ;  /* 0x00000004ff007c0c */ /* 0x000fc8000bf05070 */
[----:B------:R-:W-:-:S13]  /*0c90*/  ISETP.NE.AND.EX P0, PT, RZ, UR5, PT, P0 ;  /* 0x00000005ff007c0c */ /* 0x000fda000bf05300 */
[----:B------:R-:W-:Y:S05]  /*0ca0*/  @!P0 BRA `(.L_x_7) ;  /* 0x00000000001c8947 */ /* 0x000fea0003800000 */
[----:B------:R-:W0:Y:S02]  /*0cb0*/  LDC.64 R4, c[0x0][0x598] ;  /* 0x00016600ff047b82 */ /* 0x000e240000000a00 */
[----:B0-----:R-:W2:Y:S02]  /*0cc0*/  LDG.E.64 R4, desc[UR36][R4.64] ;  /* 0x0000002404047981 */ /* 0x001ea4000c1e1b00 */
[----:B--2---:R-:W-:-:S04]  /*0cd0*/  ISETP.NE.U32.AND P0, PT, R4, RZ, PT ;  /* 0x000000ff0400720c */ /* 0x004fc80003f05070 */
[----:B------:R-:W-:-:S13]  /*0ce0*/  ISETP.NE.AND.EX P0, PT, R5, RZ, PT, P0 ;  /* 0x000000ff0500720c */ /* 0x000fda0003f05300 */
[----:B------:R-:W-:Y:S05]  /*0cf0*/  @!P0 BRA `(.L_x_7) ;  /* 0x0000000000088947 */ /* 0x000fea0003800000 */
[----:B------:R0:W5:Y:S01]  /*0d00*/  LD.E R23, desc[UR36][R4.64] ;  /* 0x0000002404177980 */ /* 0x000162000c101900 */
[----:B------:R-:W-:Y:S05]  /*0d10*/  BRA `(.L_x_8) ;  /* 0x0000000000247947 */ /* 0x000fea0003800000 */
.L_x_7:
[----:B------:R-:W-:Y:S02]  /*0d20*/  ULDC.64 UR4, c[0x0][0x588] ;  /* 0x0001620000047ab9 */ /* 0x000fe40000000a00 */
[----:B------:R-:W-:-:S04]  /*0d30*/  ISETP.NE.U32.AND P0, PT, RZ, UR4, PT ;  /* 0x00000004ff007c0c */ /* 0x000fc8000bf05070 */
[----:B------:R-:W-:-:S13]  /*0d40*/  ISETP.NE.AND.EX P0, PT, RZ, UR5, PT, P0 ;  /* 0x00000005ff007c0c */ /* 0x000fda000bf05300 */
[----:B------:R-:W-:Y:S05]  /*0d50*/  @!P0 BRA `(.L_x_9) ;  /* 0x00000000000c8947 */ /* 0x000fea0003800000 */
[----:B------:R-:W0:Y:S02]  /*0d60*/  LDC.64 R4, c[0x0][0x588] ;  /* 0x00016200ff047b82 */ /* 0x000e240000000a00 */
[----:B0-----:R1:W5:Y:S01]  /*0d70*/  LDG.E R23, desc[UR36][R4.64] ;  /* 0x0000002404177981 */ /* 0x001362000c1e1900 */
[----:B------:R-:W-:Y:S05]  /*0d80*/  BRA `(.L_x_8) ;  /* 0x0000000000087947 */ /* 0x000fea0003800000 */
.L_x_9:
[----:B------:R-:W-:Y:S02]  /*0d90*/  ULDC UR4, c[0x0][0x580] ;  /* 0x0001600000047ab9 */ /* 0x000fe40000000800 */
[----:B------:R-:W-:-:S07]  /*0da0*/  IMAD.U32 R23, RZ, RZ, UR4 ;  /* 0x00000004ff177e24 */ /* 0x000fce000f8e00ff */
.L_x_8:
[----:B------:R-:W-:Y:S02]  /*0db0*/  ULDC.64 UR4, c[0x0][0x5a0] ;  /* 0x0001680000047ab9 */ /* 0x000fe40000000a00 */
[----:B------:R-:W-:-:S04]  /*0dc0*/  ISETP.NE.U32.AND P0, PT, RZ, UR4, PT ;  /* 0x00000004ff007c0c */ /* 0x000fc8000bf05070 */
[----:B------:R-:W-:-:S13]  /*0dd0*/  ISETP.NE.AND.EX P0, PT, RZ, UR5, PT, P0 ;  /* 0x00000005ff007c0c */ /* 0x000fda000bf05300 */
[----:B------:R-:W-:Y:S05]  /*0de0*/  @!P0 BRA `(.L_x_10) ;  /* 0x00000000001c8947 */ /* 0x000fea0003800000 */
[----:B01----:R-:W0:Y:S02]  /*0df0*/  LDC.64 R4, c[0x0][0x5a0] ;  /* 0x00016800ff047b82 */ /* 0x003e240000000a00 */
[----:B0-----:R-:W2:Y:S02]  /*0e00*/  LDG.E.64 R4, desc[UR36][R4.64] ;  /* 0x0000002404047981 */ /* 0x001ea4000c1e1b00 */
[----:B--2---:R-:W-:-:S04]  /*0e10*/  ISETP.NE.U32.AND P0, PT, R4, RZ, PT ;  /* 0x000000ff0400720c */ /* 0x004fc80003f05070 */
[----:B------:R-:W-:-:S13]  /*0e20*/  ISETP.NE.AND.EX P0, PT, R5, RZ, PT, P0 ;  /* 0x000000ff0500720c */ /* 0x000fda0003f05300 */
[----:B------:R-:W-:Y:S05]  /*0e30*/  @!P0 BRA `(.L_x_10) ;  /* 0x0000000000088947 */ /* 0x000fea0003800000 */
[----:B------:R0:W5:Y:S01]  /*0e40*/  LD.E R80, desc[UR36][R4.64] ;  /* 0x0000002404507980 */ /* 0x000162000c101900 */
[----:B------:R-:W-:Y:S05]  /*0e50*/  BRA `(.L_x_11) ;  /* 0x0000000000247947 */ /* 0x000fea0003800000 */
.L_x_10:
[----:B------:R-:W-:Y:S02]  /*0e60*/  ULDC.64 UR4, c[0x0][0x590] ;  /* 0x0001640000047ab9 */ /* 0x000fe40000000a00 */
[----:B------:R-:W-:-:S04]  /*0e70*/  ISETP.NE.U32.AND P0, PT, RZ, UR4, PT ;  /* 0x00000004ff007c0c */ /* 0x000fc8000bf05070 */
[----:B------:R-:W-:-:S13]  /*0e80*/  ISETP.NE.AND.EX P0, PT, RZ, UR5, PT, P0 ;  /* 0x00000005ff007c0c */ /* 0x000fda000bf05300 */
[----:B------:R-:W-:Y:S05]  /*0e90*/  @!P0 BRA `(.L_x_12) ;  /* 0x00000000000c8947 */ /* 0x000fea0003800000 */
[----:B01----:R-:W0:Y:S02]  /*0ea0*/  LDC.64 R4, c[0x0][0x590] ;  /* 0x00016400ff047b82 */ /* 0x003e240000000a00 */
[----:B0-----:R1:W5:Y:S01]  /*0eb0*/  LDG.E R80, desc[UR36][R4.64] ;  /* 0x0000002404507981 */ /* 0x001362000c1e1900 */
[----:B------:R-:W-:Y:S05]  /*0ec0*/  BRA `(.L_x_11) ;  /* 0x0000000000087947 */ /* 0x000fea0003800000 */
.L_x_12:
[----:B------:R-:W-:Y:S02]  /*0ed0*/  ULDC UR4, c[0x0][0x584] ;  /* 0x0001610000047ab9 */ /* 0x000fe40000000800 */
[----:B------:R-:W-:-:S07]  /*0ee0*/  IMAD.U32 R80, RZ, RZ, UR4 ;  /* 0x00000004ff507e24 */ /* 0x000fce000f8e00ff */
.L_x_11:
[----:B------:R-:W-:-:S13]  /*0ef0*/  LOP3.LUT P0, RZ, R0, 0xff, RZ, 0xc0, !PT ;  /* 0x000000ff00ff7812 */ /* 0x000fda000780c0ff */
[----:B------:R-:W-:Y:S05]  /*0f00*/  @!P0 EXIT ;  /* 0x000000000000894d */ /* 0x000fea0003800000 */
[----:B------:R-:W-:Y:S01]  /*0f10*/  ULDC UR4, c[0x0][0x28c] ;  /* 0x0000a30000047ab9 */ /* 0x000fe20000000800 */
[----:B------:R-:W-:Y:S01]  /*0f20*/  LOP3.LUT R84, R19, 0x1, RZ, 0xfc, !PT ;  /* 0x0000000113547812 */ /* 0x000fe200078efcff */
[----:B------:R-:W-:Y:S01]  /*0f30*/  UIADD3 UR4, UR4, 0x3f, URZ ;  /* 0x0000003f04047890 */ /* 0x000fe2000fffe03f */
[----:B------:R-:W-:Y:S01]  /*0f40*/  UMOV UR38, URZ ;  /* 0x0000003f00267c82 */ /* 0x000fe20008000000 */
[----:B------:R-:W-:Y:S02]  /*0f50*/  UMOV UR39, URZ ;  /* 0x0000003f00277c82 */ /* 0x000fe40008000000 */
[----:B------:R-:W-:-:S04]  /*0f60*/  USHF.R.S32.HI UR5, URZ, 0x1f, UR4 ;  /* 0x0000001f3f057899 */ /* 0x000fc80008011404 */
[----:B------:R-:W-:-:S04]  /*0f70*/  ULEA.HI UR5, UR5, UR4, URZ, 0x6 ;  /* 0x0000000405057291 */ /* 0x000fc8000f8f303f */
[----:B------:R-:W-:-:S12]  /*0f80*/  USHF.R.S32.HI UR40, URZ, 0x6, UR5 ;  /* 0x000000063f287899 */ /* 0x000fd80008011405 */
.L_x_142:
[----:B------:R-:W-:Y:S01]  /*0f90*/  LOP3.LUT R0, R18, 0x80, RZ, 0xc0, !PT ;  /* 0x0000008012007812 */ /* 0x000fe200078ec0ff */
[----:B--2---:R-:W2:Y:S01]  /*0fa0*/  S2UR UR6, SR_CgaCtaId ;  /* 0x00000000000679c3 */ /* 0x004ea20000008800 */
[----:B------:R-:W-:Y:S02]  /*0fb0*/  UMOV UR41, 0x400 ;  /* 0x0000040000297882 */ /* 0x000fe40000000000 */
[----:B------:R-:W-:-:S06]  /*0fc0*/  SHF.R.U32.HI R0, RZ, 0x7, R0 ;  /* 0x00000007ff007819 */ /* 0x000fcc0000011600 */
[----:B---3--:R-:W3:Y:S01]  /*0fd0*/  SHFL.IDX PT, R0, R0, RZ, 0x1f ;  /* 0x00001fff00007589 */ /* 0x008ee200000e0000 */
[----:B--2---:R-:W-:Y:S01]  /*0fe0*/  ULEA UR41, UR6, UR41, 0x18 ;  /* 0x0000002906297291 */ /* 0x004fe2000f8ec03f */
[----:B---3--:R-:W-:-:S13]  /*0ff0*/  R2UR UR4, R0 ;  /* 0x00000000000472ca */ /* 0x008fda00000e0000 */
[----:B------:R-:W-:-:S04]  /*1000*/  ULEA.HI UR5, UR4, UR4, URZ, 0x1 ;  /* 0x0000000404057291 */ /* 0x000fc8000f8f083f */
[----:B------:R-:W-:-:S04]  /*1010*/  ULOP3.LUT UR5, UR5, 0x7fffe, URZ, 0xc0, !UPT ;  /* 0x0007fffe05057892 */ /* 0x000fc8000f8ec03f */
[----:B------:R-:W-:-:S03]  /*1020*/  UIADD3 UR5, UR4, -UR5, URZ ;  /* 0x8000000504057290 */ /* 0x000fc6000fffe03f */
[----:B------:R-:W-:Y:S01]  /*1030*/  ULDC UR4, c[0x0][0x28c] ;  /* 0x0000a30000047ab9 */ /* 0x000fe20000000800 */
[----:B------:R-:W-:Y:S01]  /*1040*/  ULEA UR5, UR5, UR41, 0xd ;  /* 0x0000002905057291 */ /* 0x000fe2000f8e683f */
[----:B------:R-:W-:-:S03]  /*1050*/  ISETP.LT.AND P0, PT, RZ, UR4, PT ;  /* 0x00000004ff007c0c */ /* 0x000fc6000bf01270 */
[----:B------:R-:W-:-:S04]  /*1060*/  UIADD3 UR5, UR5, 0x180, URZ ;  /* 0x0000018005057890 */ /* 0x000fc8000fffe03f */
[----:B------:R-:W-:-:S04]  /*1070*/  USHF.R.U32.HI UR5, URZ, 0x4, UR5 ;  /* 0x000000043f057899 */ /* 0x000fc80008011605 */
[----:B------:R-:W-:Y:S02]  /*1080*/  ULOP3.LUT UR42, UR5, 0x3fff, URZ, 0xc0, !UPT ;  /* 0x00003fff052a7892 */ /* 0x000fe4000f8ec03f */
[----:B-1--45:R-:W-:Y:S10]  /*1090*/  @P0 BRA `(.L_x_13) ;  /* 0x0000000000400947 */ /* 0x032ff40003800000 */
[----:B------:R-:W-:Y:S01]  /*10a0*/  MOV R0, 0x0 ;  /* 0x0000000000007802 */ /* 0x000fe20000000f00 */
[----:B------:R-:W-:Y:S01]  /*10b0*/  ULDC.64 UR4, c[0x4][0x68] ;  /* 0x01001a0000047ab9 */ /* 0x000fe20000000a00 */
[----:B------:R-:W-:Y:S01]  /*10c0*/  ULDC.64 UR6, c[0x4][0x8] ;  /* 0x0100020000067ab9 */ /* 0x000fe20000000a00 */
[----:B01----:R-:W-:Y:S01]  /*10d0*/  IMAD.U32 R4, RZ, RZ, UR4 ;  /* 0x00000004ff047e24 */ /* 0x003fe2000f8e00ff */
[----:B------:R0:W1:Y:S01]  /*10e0*/  LDC.64 R14, c[0x4][R0] ;  /* 0x01000000000e7b82 */ /* 0x0000620000000a00 */
[----:B------:R-:W-:Y:S01]  /*10f0*/  IMAD.U32 R5, RZ, RZ, UR5 ;  /* 0x00000005ff057e24 */ /* 0x000fe2000f8e00ff */
[----:B------:R-:W-:Y:S01]  /*1100*/  ULDC.64 UR4, c[0x4][0x70] ;  /* 0x01001c0000047ab9 */ /* 0x000fe20000000a00 */
[----:B------:R-:W-:Y:S02]  /*1110*/  IMAD.U32 R10, RZ, RZ, UR6 ;  /* 0x00000006ff0a7e24 */ /* 0x000fe4000f8e00ff */
[----:B------:R-:W-:Y:S02]  /*1120*/  IMAD.U32 R6, RZ, RZ, UR4 ;  /* 0x00000004ff067e24 */ /* 0x000fe4000f8e00ff */
[----:B------:R-:W-:-:S02]  /*1130*/  IMAD.U32 R7, RZ, RZ, UR5 ;  /* 0x00000005ff077e24 */ /* 0x000fc4000f8e00ff */
[----:B------:R-:W-:Y:S02]  /*1140*/  IMAD.U32 R11, RZ, RZ, UR7 ;  /* 0x00000007ff0b7e24 */ /* 0x000fe4000f8e00ff */
[----:B------:R-:W-:Y:S02]  /*1150*/  IMAD.MOV.U32 R8, RZ, RZ, 0x1e1 ;  /* 0x000001e1ff087424 */ /* 0x000fe400078e00ff */
[----:B------:R-:W-:Y:S02]  /*1160*/  IMAD.MOV.U32 R12, RZ, RZ, 0x1 ;  /* 0x00000001ff0c7424 */ /* 0x000fe400078e00ff */
[----:B0-----:R-:W-:-:S07]  /*1170*/  IMAD.MOV.U32 R13, RZ, RZ, RZ ;  /* 0x000000ffff0d7224 */ /* 0x001fce00078e00ff */
[----:B------:R-:W-:-:S07]  /*1180*/  LEPC R20, `(.L_x_13) ;  /* 0x000000001014794e */ /* 0x000fce0000000000 */
[----:B-1---5:R-:W-:Y:S05]  /*1190*/  CALL.ABS.NOINC R14 ;  /* 0x000000000e007343 */ /* 0x022fea0003c00000 */
.L_x_13:
[----:B------:R-:W-:-:S13]  /*11a0*/  ISETP.NE.AND P0, PT, R84, 0x3, PT ;  /* 0x000000035400780c */ /* 0x000fda0003f05270 */
[----:B------:R-:W-:Y:S05]  /*11b0*/  @!P0 BRA `(.L_x_14) ;  /* 0x0000000000048947 */ /* 0x000fea0003800000 */
[----:B------:R-:W-:Y:S01]  /*11c0*/  BPT.TRAP 0x1 ;  /* 0x000000040000795c */ /* 0x000fe20000300000 */
.L_x_14:
[----:B------:R-:W-:Y:S02]  /*11d0*/  IMAD.U32 R3, RZ, RZ, UR39 ;  /* 0x00000027ff037e24 */ /* 0x000fe4000f8e00ff */
[----:B------:R-:W-:-:S03]  /*11e0*/  IMAD.U32 R0, RZ, RZ, UR38 ;  /* 0x00000026ff007e24 */ /* 0x000fc6000f8e00ff */
[----:B------:R-:W-:Y:S02]  /*11f0*/  LEA R3, R3, UR41, 0x3 ;  /* 0x0000002903037c11 */ /* 0x000fe4000f8e18ff */
[----:B------:R-:W-:-:S04]  /*1200*/  SHF.L.U32 R0, R0, 0x1f, RZ ;  /* 0x0000001f00007819 */ /* 0x000fc800000006ff */
[----:B------:R2:W3:Y:S01]  /*1210*/  SYNCS.PHASECHK.TRANS64.TRYWAIT P1, [R3+URZ], R0 ;  /* 0x00000000030075a7 */ /* 0x0004e2000802017f */
[----:B------:R-:W-:Y:S05]  /*1220*/  @!P0 BRA `(.L_x_15) ;  /* 0x0000000000048947 */ /* 0x000fea0003800000 */
[----:B------:R-:W-:Y:S01]  /*1230*/  BPT.TRAP 0x1 ;  /* 0x000000040000795c */ /* 0x000fe20000300000 */
.L_x_15:
[----:B---3--:R-:W-:Y:S05]  /*1240*/  @P1 BRA `(.L_x_16) ;  /* 0x0000000000081947 */ /* 0x008fea0003800000 */
[----:B------:R-:W3:Y:S02]  /*1250*/  SYNCS.PHASECHK.TRANS64.TRYWAIT P1, [R3+URZ], R0 ;  /* 0x00000000030075a7 */ /* 0x000ee4000802017f */
[----:B---3--:R-:W-:Y:S05]  /*1260*/  @!P1 BRA `(.L_x_17) ;  /* 0x0000007400549947 */ /* 0x008fea0003800000 */
.L_x_16:
[----:B------:R-:W-:-:S04]  /*1270*/  UISETP.LT.AND UP0, UPT, UR40, 0x1, UPT ;  /* 0x000000012800788c */ /* 0x000fc8000bf01270 */
[----:B------:R-:W-:-:S06]  /*1280*/  USEL UR4, UR40, 0x1, UP0 ;  /* 0x0000000128047887 */ /* 0x000fcc0008000000 */
[----:B--23--:R-:W-:Y:S01]  /*1290*/  IMAD.U32 R0, RZ, RZ, UR4 ;  /* 0x00000004ff007e24 */ /* 0x00cfe2000f8e00ff */
[----:B------:R-:W-:Y:S05]  /*12a0*/  WARPSYNC.ALL ;  /* 0x0000000000007948 */ /* 0x000fea0003800000 */
[----:B------:R-:W-:-:S04]  /*12b0*/  IADD3 R0, -R0, UR40, RZ ;  /* 0x0000002800007c10 */ /* 0x000fc8000fffe1ff */
[----:B------:R-:W-:Y:S01]  /*12c0*/  ISETP.GE.AND P1, PT, R0, 0x1, PT ;  /* 0x000000010000780c */ /* 0x000fe20003f26270 */
[----:B------:R-:W-:Y:S01]  /*12d0*/  UIADD3 UR5, UR41, 0x1c180, URZ ;  /* 0x0001c18029057890 */ /* 0x000fe2000fffe03f */
[----:B------:R-:W-:Y:S01]  /*12e0*/  WARPGROUP.ARRIVE ;  /* 0x00000000000079c5 */ /* 0x000fe20000000000 */
[----:B------:R-:W-:Y:S02]  /*12f0*/  ULOP3.LUT UR4, UR42, 0x10000, URZ, 0xfc, !UPT ;  /* 0x000100002a047892 */ /* 0x000fe4000f8efc3f */
[----:B------:R-:W-:Y:S02]  /*1300*/  USHF.R.U32.HI UR5, URZ, 0x4, UR5 ;  /* 0x000000043f057899 */ /* 0x000fe40008011605 */
[----:B------:R-:W-:Y:S02]  /*1310*/  ULEA UR8, UR39, UR4, 0xa ;  /* 0x0000000427087291 */ /* 0x000fe4000f8e503f */
[----:B------:R-:W-:Y:S01]  /*1320*/  ULOP3.LUT UR5, UR5, 0x3fff, URZ, 0xc0, !UPT ;  /* 0x00003fff05057892 */ /* 0x000fe2000f8ec03f */
[----:B------:R-:W-:Y:S01]  /*1330*/  UMOV UR9, 0x40000040 ;  /* 0x4000004000097882 */ /* 0x000fe20000000000 */
[----:B------:R-:W-:-:S02]  /*1340*/  UMOV UR11, 0x40000040 ;  /* 0x40000040000b7882 */ /* 0x000fc40000000000 */
[----:B------:R-:W-:Y:S01]  /*1350*/  ULOP3.LUT UR5, UR5, 0x10000, URZ, 0xfc, !UPT ;  /* 0x0001000005057892 */ /* 0x000fe2000f8efc3f */
[----:B------:R-:W-:Y:S01]  /*1360*/  UMOV UR24, UR8 ;  /* 0x0000000800187c82 */ /* 0x000fe20008000000 */
[----:B------:R-:W-:Y:S02]  /*1370*/  UMOV UR25, UR9 ;  /* 0x0000000900197c82 */ /* 0x000fe40008000000 */
[----:B------:R-:W-:Y:S01]  /*1380*/  UIMAD UR6, UR39, 0x380, UR5 ;  /* 0x00000380270678a4 */ /* 0x000fe2000f8e0205 */
[----:B------:R-:W-:Y:S01]  /*1390*/  UMOV UR27, 0x40000040 ;  /* 0x40000040001b7882 */ /* 0x000fe20000000000 */
[----:B------:R-:W-:Y:S02]  /*13a0*/  UMOV UR20, UR8 ;  /* 0x0000000800147c82 */ /* 0x000fe40008000000 */
[----:B------:R-:W-:Y:S02]  /*13b0*/  UIADD3 UR26, UR6, 0x80, URZ ;  /* 0x00000080061a7890 */ /* 0x000fe4000fffe03f */
[----:B------:R-:W-:-:S02]  /*13c0*/  UIADD3 UR22, UR6, 0x100, URZ ;  /* 0x0000010006167890 */ /* 0x000fc4000fffe03f */
[----:B------:R-:W-:Y:S01]  /*13d0*/  UMOV UR10, UR6 ;  /* 0x00000006000a7c82 */ /* 0x000fe20008000000 */
[----:B------:R-:W-:Y:S01]  /*13e0*/  UMOV UR21, UR9 ;  /* 0x0000000900157c82 */ /* 0x000fe20008000000 */
[----:B------:R-:W-:Y:S01]  /*13f0*/  HGMMA.64x16x16.F32.BF16 R72, gdesc[UR8], RZ, !UPT, gsb0 ;  /* 0x00200000084879f0 */ /* 0x000fe2000c0018ff */
[----:B------:R-:W-:Y:S01]  /*1400*/  UMOV UR23, 0x40000040 ;  /* 0x4000004000177882 */ /* 0x000fe20000000000 */
[----:B------:R-:W-:Y:S01]  /*1410*/  UIADD3 UR18, UR6, 0x180, URZ ;  /* 0x0000018006127890 */ /* 0x000fe2000fffe03f */
[----:B------:R-:W-:Y:S01]  /*1420*/  UMOV UR16, UR8 ;  /* 0x0000000800107c82 */ /* 0x000fe20008000000 */
[----:B------:R-:W-:Y:S01]  /*1430*/  UMOV UR17, UR9 ;  /* 0x0000000900117c82 */ /* 0x000fe20008000000 */
[----:B------:R-:W-:Y:S01]  /*1440*/  UMOV UR19, 0x40000040 ;  /* 0x4000004000137882 */ /* 0x000fe20000000000 */
[----:B------:R-:W-:Y:S01]  /*1450*/  UIADD3 UR14, UR6, 0x200, URZ ;  /* 0x00000200060e7890 */ /* 0x000fe2000fffe03f */
[----:B------:R-:W-:Y:S01]  /*1460*/  UMOV UR12, UR8 ;  /* 0x00000008000c7c82 */ /* 0x000fe20008000000 */
[----:B------:R-:W-:Y:S01]  /*1470*/  UMOV UR13, UR9 ;  /* 0x00000009000d7c82 */ /* 0x000fe20008000000 */
[----:B------:R-:W-:Y:S01]  /*1480*/  UMOV UR15, 0x40000040 ;  /* 0x40000040000f7882 */ /* 0x000fe20000000000 */
[----:B------:R-:W-:-:S02]  /*1490*/  UIADD3 UR7, UR6, 0x280, URZ ;  /* 0x0000028006077890 */ /* 0x000fc4000fffe03f */
[----:B------:R-:W-:Y:S01]  /*14a0*/  UIADD3 UR10, UR6, 0x300, URZ ;  /* 0x00000300060a7890 */ /* 0x000fe2000fffe03f */
[----:B------:R-:W-:Y:S01]  /*14b0*/  UMOV UR11, 0x40000040 ;  /* 0x40000040000b7882 */ /* 0x000fe20000000000 */
[----:B------:R-:W-:Y:S02]  /*14c0*/  WARPGROUP.DEPBAR.LE gsb0, 0x0 ;  /* 0x00008000000079c5 */ /* 0x000fe40000010000 */
[----:B------:R-:W-:-:S06]  /*14d0*/  WARPGROUP.ARRIVE ;  /* 0x00000000000079c5 */ /* 0x000fcc0000000000 */
[----:B------:R-:W-:Y:S01]  /*14e0*/  HGMMA.64x16x16.F32.BF16 R64, gdesc[UR24], RZ, !UPT, gsb0 ;  /* 0x00200000184079f0 */ /* 0x000fe2000c0018ff */
        /* <DEDUP_REMOVED lines=15> */
[----:B------:R-:W-:Y:S01]  /*15e0*/  UMOV UR12, UR8 ;  /* 0x00000008000c7c82 */ /* 0x000fe20008000000 */
[----:B------:R-:W-:Y:S01]  /*15f0*/  UMOV UR13, UR9 ;  /* 0x00000009000d7c82 */ /* 0x000fe20008000000 */
[----:B------:R-:W-:Y:S01]  /*1600*/  UMOV UR14, UR7 ;  /* 0x00000007000e7c82 */ /* 0x000fe20008000000 */
[----:B------:R-:W-:Y:S01]  /*1610*/  UMOV UR15, 0x40000040 ;  /* 0x40000040000f7882 */ /* 0x000fe20000000000 */
[----:B------:R-:W-:Y:S01]  /*1620*/  UIADD3 UR7, UR6, 0x282, URZ ;  /* 0x0000028206077890 */ /* 0x000fe2000fffe03f */
[----:B------:R-:W-:Y:S02]  /*1630*/  WARPGROUP.DEPBAR.LE gsb0, 0x0 ;  /* 0x00008000000079c5 */ /* 0x000fe40000010000 */
[----:B------:R-:W-:-:S06]  /*1640*/  WARPGROUP.ARRIVE ;  /* 0x00000000000079c5 */ /* 0x000fcc0000000000 */
[----:B------:R-:W-:Y:S01]  /*1650*/  HGMMA.64x16x16.F32.BF16 R32, gdesc[UR12], RZ, !UPT, gsb0 ;  /* 0x002000000c2079f0 */ /* 0x000fe2000c0018ff */
[----:B------:R-:W-:Y:S01]  /*1660*/  UMOV UR12, UR8 ;  /* 0x00000008000c7c82 */ /* 0x000fe20008000000 */
[----:B------:R-:W-:Y:S01]  /*1670*/  UMOV UR13, UR9 ;  /* 0x00000009000d7c82 */ /* 0x000fe20008000000 */
[----:B------:R-:W-:Y:S01]  /*1680*/  UMOV UR14, UR10 ;  /* 0x0000000a000e7c82 */ /* 0x000fe20008000000 */
[----:B------:R-:W-:Y:S01]  /*1690*/  UMOV UR15, 0x40000040 ;  /* 0x40000040000f7882 */ /* 0x000fe20000000000 */
[----:B------:R-:W-:Y:S02]  /*16a0*/  UIADD3 UR9, UR6, 0x302, URZ ;  /* 0x0000030206097890 */ /* 0x000fe4000fffe03f */
[----:B------:R-:W-:Y:S01]  /*16b0*/  UIADD3 UR10, UR6, 0x6, URZ ;  /* 0x00000006060a7890 */ /* 0x000fe2000fffe03f */
[----:B------:R-:W-:Y:S02]  /*16c0*/  WARPGROUP.DEPBAR.LE gsb0, 0x0 ;  /* 0x00008000000079c5 */ /* 0x000fe40000010000 */
[----:B------:R-:W-:-:S06]  /*16d0*/  WARPGROUP.ARRIVE ;  /* 0x00000000000079c5 */ /* 0x000fcc0000000000 */
[----:B------:R-:W-:Y:S01]  /*16e0*/  HGMMA.64x16x16.F32.BF16 R24, gdesc[UR12], RZ, !UPT, gsb0 ;  /* 0x002000000c1879f0 */ /* 0x000fe2000c0018ff */
[----:B------:R-:W-:Y:S02]  /*16f0*/  UIADD3 UR12, UR8, 0x2, URZ ;  /* 0x00000002080c7890 */ /* 0x000fe4000fffe03f */
[----:B------:R-:W-:Y:S01]  /*1700*/  UIADD3 UR14, UR6, 0x2, URZ ;  /* 0x00000002060e7890 */ /* 0x000fe2000fffe03f */
[----:B------:R-:W-:Y:S01]  /*1710*/  UMOV UR13, 0x40000040 ;  /* 0x40000040000d7882 */ /* 0x000fe20000000000 */
[----:B------:R-:W-:Y:S01]  /*1720*/  UMOV UR15, 0x40000040 ;  /* 0x40000040000f7882 */ /* 0x000fe20000000000 */
[----:B------:R-:W-:Y:S02]  /*1730*/  UMOV UR25, UR13 ;  /* 0x0000000d00197c82 */ /* 0x000fe40008000000 */
[----:B------:R-:W-:Y:S01]  /*1740*/  UMOV UR24, UR12 ;  /* 0x0000000c00187c82 */ /* 0x000fe20008000000 */
[----:B------:R-:W-:Y:S01]  /*1750*/  UMOV UR20, UR12 ;  /* 0x0000000c00147c82 */ /* 0x000fe20008000000 */
[----:B------:R-:W-:Y:S01]  /*1760*/  UMOV UR21, UR13 ;  /* 0x0000000d00157c82 */ /* 0x000fe20008000000 */
[----:B------:R-:W-:Y:S01]  /*1770*/  UMOV UR16, UR12 ;  /* 0x0000000c00107c82 */ /* 0x000fe20008000000 */
[----:B------:R-:W-:Y:S01]  /*1780*/  UMOV UR17, UR13 ;  /* 0x0000000d00117c82 */ /* 0x000fe20008000000 */
[----:B------:R-:W-:-:S02]  /*1790*/  WARPGROUP.DEPBAR.LE gsb0, 0x0 ;  /* 0x00008000000079c5 */ /* 0x000fc40000010000 */
[----:B------:R-:W-:-:S06]  /*17a0*/  WARPGROUP.ARRIVE ;  /* 0x00000000000079c5 */ /* 0x000fcc0000000000 */
[----:B------:R-:W-:Y:S01]  /*17b0*/  HGMMA.64x16x16.F32.BF16 R72, gdesc[UR12], R72, gsb0 ;  /* 0x002000000c4879f0 */ /* 0x000fe20008001848 */
[----:B------:R-:W-:Y:S01]  /*17c0*/  UIADD3 UR14, UR6, 0x202, URZ ;  /* 0x00000202060e7890 */ /* 0x000fe2000fffe03f */
[----:B------:R-:W-:Y:S01]  /*17d0*/  UMOV UR15, 0x40000040 ;  /* 0x40000040000f7882 */ /* 0x000fe20000000000 */
[----:B------:R-:W-:Y:S02]  /*17e0*/  WARPGROUP.DEPBAR.LE gsb0, 0x0 ;  /* 0x00008000000079c5 */ /* 0x000fe40000010000 */
        /* <DEDUP_REMOVED lines=17> */
[----:B------:R-:W-:Y:S01]  /*1900*/  UMOV UR14, UR7 ;  /* 0x00000007000e7c82 */ /* 0x000fe20008000000 */
[----:B------:R-:W-:Y:S01]  /*1910*/  UMOV UR15, 0x40000040 ;  /* 0x40000040000f7882 */ /* 0x000fe20000000000 */
[----:B------:R-:W-:Y:S01]  /*1920*/  UIADD3 UR7, UR6, 0x284, URZ ;  /* 0x0000028406077890 */ /* 0x000fe2000fffe03f */
        /* <DEDUP_REMOVED lines=19> */
[----:B------:R-:W-:Y:S01]  /*1a60*/  UIADD3 UR8, UR8, 0x6, URZ ;  /* 0x0000000608087890 */ /* 0x000fe2000fffe03f */
[----:B------:R-:W-:-:S02]  /*1a70*/  WARPGROUP.DEPBAR.LE gsb0, 0x0 ;  /* 0x00008000000079c5 */ /* 0x000fc40000010000 */
[----:B------:R-:W-:-:S06]  /*1a80*/  WARPGROUP.ARRIVE ;  /* 0x00000000000079c5 */ /* 0x000fcc0000000000 */
[----:B------:R-:W-:Y:S01]  /*1a90*/  HGMMA.64x16x16.F32.BF16 R72, gdesc[UR12], R72, gsb0 ;  /* 0x002000000c4879f0 */ /* 0x000fe20008001848 */
[----:B------:R-:W-:Y:S01]  /*1aa0*/  UIADD3 UR14, UR6, 0x204, URZ ;  /* 0x00000204060e7890 */ /* 0x000fe2000fffe03f */
[----:B------:R-:W-:Y:S01]  /*1ab0*/  UMOV UR15, 0x40000040 ;  /* 0x40000040000f7882 */ /* 0x000fe20000000000 */
[----:B------:R-:W-:Y:S02]  /*1ac0*/  WARPGROUP.DEPBAR.LE gsb0, 0x0 ;  /* 0x00008000000079c5 */ /* 0x000fe40000010000 */
[----:B------:R-:W-:-:S06]  /*1ad0*/  WARPGROUP.ARRIVE ;  /* 0x00000000000079c5 */ /* 0x000fcc0000000000 */
[----:B------:R-:W-:Y:S03]  /*1ae0*/  HGMMA.64x16x16.F32.BF16 R64, gdesc[UR24], R64, gsb0 ;  /* 0x00200000184079f0 */ /* 0x000fe60008001840 */
[----:B------:R-:W-:Y:S02]  /*1af0*/  WARPGROUP.DEPBAR.LE gsb0, 0x0 ;  /* 0x00008000000079c5 */ /* 0x000fe40000010000 */
[----:B------:R-:W-:-:S06]  /*1b00*/  WARPGROUP.ARRIVE ;  /* 0x00000000000079c5 */ /* 0x000fcc0000000000 */
[----:B------:R-:W-:Y:S01]  /*1b10*/  HGMMA.64x16x16.F32.BF16 R56, gdesc[UR20], R56, gsb0 ;  /* 0x00200000143879f0 */ /* 0x000fe20008001838 */
[----:B------:R-:W-:Y:S01]  /*1b20*/  UIADD3 UR22, UR6, 0x86, URZ ;  /* 0x0000008606167890 */ /* 0x000fe2000fffe03f */
[----:B------:R-:W-:Y:S01]  /*1b30*/  UMOV UR20, UR8 ;  /* 0x0000000800147c82 */ /* 0x000fe20008000000 */
[----:B------:R-:W-:Y:S01]  /*1b40*/  UMOV UR23, 0x40000040 ;  /* 0x4000004000177882 */ /* 0x000fe20000000000 */
        /* <DEDUP_REMOVED lines=17> */
[----:B------:R-:W-:Y:S02]  /*1c60*/  UMOV UR9, 0x40000040 ;  /* 0x4000004000097882 */ /* 0x000fe40000000000 */
[----:B------:R-:W-:Y:S01]  /*1c70*/  UMOV UR21, UR9 ;  /* 0x0000000900157c82 */ /* 0x000fe20008000000 */
[----:B------:R-:W-:Y:S01]  /*1c80*/  UMOV UR17, UR9 ;  /* 0x0000000900117c82 */ /* 0x000fe20008000000 */
[----:B------:R-:W-:Y:S02]  /*1c90*/  WARPGROUP.DEPBAR.LE gsb0, 0x0 ;  /* 0x00008000000079c5 */ /* 0x000fe40000010000 */
[----:B------:R-:W-:-:S06]  /*1ca0*/  WARPGROUP.ARRIVE ;  /* 0x00000000000079c5 */ /* 0x000fcc0000000000 */
[----:B------:R-:W-:Y:S01]  /*1cb0*/  HGMMA.64x16x16.F32.BF16 R24, gdesc[UR12], R24, gsb0 ;  /* 0x002000000c1879f0 */ /* 0x000fe20008001818 */
[----:B------:R-:W-:Y:S01]  /*1cc0*/  UIADD3 UR14, UR6, 0x186, URZ ;  /* 0x00000186060e7890 */ /* 0x000fe2000fffe03f */
[----:B------:R-:W-:Y:S01]  /*1cd0*/  UMOV UR12, UR8 ;  /* 0x00000008000c7c82 */ /* 0x000fe20008000000 */
[----:B------:R-:W-:Y:S01]  /*1ce0*/  UMOV UR13, UR9 ;  /* 0x00000009000d7c82 */ /* 0x000fe20008000000 */
[----:B------:R-:W-:Y:S01]  /*1cf0*/  UMOV UR15, 0x40000040 ;  /* 0x40000040000f7882 */ /* 0x000fe20000000000 */
[----:B------:R-:W-:Y:S02]  /*1d00*/  WARPGROUP.DEPBAR.LE gsb0, 0x0 ;  /* 0x00008000000079c5 */ /* 0x000fe40000010000 */
[----:B------:R-:W-:-:S06]  /*1d10*/  WARPGROUP.ARRIVE ;  /* 0x00000000000079c5 */ /* 0x000fcc0000000000 */
[----:B------:R-:W-:Y:S01]  /*1d20*/  HGMMA.64x16x16.F32.BF16 R72, gdesc[UR8], R72, gsb0 ;  /* 0x00200000084879f0 */ /* 0x000fe20008001848 */
[----:B------:R-:W-:Y:S01]  /*1d30*/  UIADD3 UR10, UR6, 0x206, URZ ;  /* 0x00000206060a7890 */ /* 0x000fe2000fffe03f */
[----:B------:R-:W-:Y:S01]  /*1d40*/  UMOV UR11, 0x40000040 ;  /* 0x40000040000b7882 */ /* 0x000fe20000000000 */
[----:B------:R-:W-:Y:S01]  /*1d50*/  UIADD3 UR6, UR6, 0x306, URZ ;  /* 0x0000030606067890 */ /* 0x000fe2000fffe03f */
[----:B------:R-:W-:Y:S02]  /*1d60*/  WARPGROUP.DEPBAR.LE gsb0, 0x0 ;  /* 0x00008000000079c5 */ /* 0x000fe40000010000 */
[----:B------:R-:W-:-:S06]  /*1d70*/  WARPGROUP.ARRIVE ;  /* 0x00000000000079c5 */ /* 0x000fcc0000000000 */
[----:B------:R-:W-:Y:S03]  /*1d80*/  HGMMA.64x16x16.F32.BF16 R64, gdesc[UR20], R64, gsb0 ;  /* 0x00200000144079f0 */ /* 0x000fe60008001840 */
        /* <DEDUP_REMOVED lines=8> */
[----:B------:R-:W-:Y:S01]  /*1e10*/  HGMMA.64x16x16.F32.BF16 R40, gdesc[UR8], R40, gsb0 ;  /* 0x00200000082879f0 */ /* 0x000fe20008001828 */
[----:B------:R-:W-:Y:S01]  /*1e20*/  UMOV UR10, UR7 ;  /* 0x00000007000a7c82 */ /* 0x000fe20008000000 */
[----:B------:R-:W-:Y:S01]  /*1e30*/  UMOV UR11, 0x40000040 ;  /* 0x40000040000b7882 */ /* 0x000fe20000000000 */
[----:B------:R-:W-:Y:S02]  /*1e40*/  WARPGROUP.DEPBAR.LE gsb0, 0x0 ;  /* 0x00008000000079c5 */ /* 0x000fe40000010000 */
[----:B------:R-:W-:-:S06]  /*1e50*/  WARPGROUP.ARRIVE ;  /* 0x00000000000079c5 */ /* 0x000fcc0000000000 */
[----:B------:R-:W-:Y:S01]  /*1e60*/  HGMMA.64x16x16.F32.BF16 R32, gdesc[UR8], R32, gsb0 ;  /* 0x00200000082079f0 */ /* 0x000fe20008001820 */
[----:B------:R-:W-:Y:S01]  /*1e70*/  UMOV UR10, UR6 ;  /* 0x00000006000a7c82 */ /* 0x000fe20008000000 */
[----:B------:R-:W-:Y:S01]  /*1e80*/  UMOV UR11, 0x40000040 ;  /* 0x40000040000b7882 */ /* 0x000fe20000000000 */
[----:B------:R-:W-:Y:S02]  /*1e90*/  WARPGROUP.DEPBAR.LE gsb0, 0x0 ;  /* 0x00008000000079c5 */ /* 0x000fe40000010000 */
[----:B------:R-:W-:-:S06]  /*1ea0*/  WARPGROUP.ARRIVE ;  /* 0x00000000000079c5 */ /* 0x000fcc0000000000 */
[----:B------:R-:W-:Y:S03]  /*1eb0*/  HGMMA.64x16x16.F32.BF16 R24, gdesc[UR8], R24, gsb0 ;  /* 0x00200000081879f0 */ /* 0x000fe60008001818 */
[----:B------:R-:W-:Y:S02]  /*1ec0*/  WARPGROUP.DEPBAR.LE gsb0, 0x0 ;  /* 0x00008000000079c5 */ /* 0x000fe40000010000 */
[----:B------:R-:W-:Y:S05]  /*1ed0*/  @!P1 BRA `(.L_x_18) ;  /* 0x0000000c00509947 */ /* 0x000fea0003800000 */
[----:B------:R-:W-:Y:S01]  /*1ee0*/  UIADD3 UR6, UR39, 0x1, URZ ;  /* 0x0000000127067890 */ /* 0x000fe2000fffe03f */
[----:B------:R-:W-:-:S03]  /*1ef0*/  IMAD.MOV.U32 R3, RZ, RZ, R0 ;  /* 0x000000ffff037224 */ /* 0x000fc600078e0000 */
[----:B------:R-:W-:-:S04]  /*1f00*/  UISETP.NE.AND UP0, UPT, UR6, 0x7, UPT ;  /* 0x000000070600788c */ /* 0x000fc8000bf05270 */
[----:B------:R-:W-:Y:S02]  /*1f10*/  USEL UR7, URZ, 0x1, UP0 ;  /* 0x000000013f077887 */ /* 0x000fe40008000000 */
[----:B------:R-:W-:Y:S02]  /*1f20*/  USEL UR6, UR6, URZ, UP0 ;  /* 0x0000003f06067287 */ /* 0x000fe40008000000 */
[----:B------:R-:W-:-:S06]  /*1f30*/  ULOP3.LUT UR7, UR38, UR7, URZ, 0x3c, !UPT ;  /* 0x0000000726077292 */ /* 0x000fcc000f8e3c3f */
[----:B------:R-:W-:Y:S01]  /*1f40*/  IMAD.U32 R6, RZ, RZ, UR7 ;  /* 0x00000007ff067e24 */ /* 0x000fe2000f8e00ff */
[----:B------:R-:W-:-:S06]  /*1f50*/  UMOV UR7, UR39 ;  /* 0x0000002700077c82 */ /* 0x000fcc0008000000 */
.L_x_25:
[----:B------:R-:W-:Y:S05]  /*1f60*/  @!P0 BRA `(.L_x_19) ;  /* 0x0000000000048947 */ /* 0x000fea0003800000 */
[----:B------:R-:W-:Y:S01]  /*1f70*/  BPT.TRAP 0x1 ;  /* 0x000000040000795c */ /* 0x000fe20000300000 */
.L_x_19:
[----:B------:R-:W-:Y:S01]  /*1f80*/  ULEA UR8, UR6, UR41, 0x3 ;  /* 0x0000002906087291 */ /* 0x000fe2000f8e183f */
[----:B01----:R-:W-:-:S08]  /*1f90*/  SHF.L.U32 R4, R6, 0x1f, RZ ;  /* 0x0000001f06047819 */ /* 0x003fd000000006ff */
[----:B------:R0:W1:Y:S01]  /*1fa0*/  SYNCS.PHASECHK.TRANS64.TRYWAIT P1, [UR8], R4 ;  /* 0x00000004ff0075a7 */ /* 0x0000620008020148 */
[----:B------:R-:W-:Y:S05]  /*1fb0*/  @!P0 BRA `(.L_x_20) ;  /* 0x0000000000048947 */ /* 0x000fea0003800000 */
[----:B------:R-:W-:Y:S01]  /*1fc0*/  BPT.TRAP 0x1 ;  /* 0x000000040000795c */ /* 0x000fe20000300000 */
.L_x_20:
[----:B-1----:R-:W-:Y:S05]  /*1fd0*/  @P1 BRA `(.L_x_21) ;  /* 0x0000000000081947 */ /* 0x002fea0003800000 */
[----:B------:R-:W1:Y:S02]  /*1fe0*/  SYNCS.PHASECHK.TRANS64.TRYWAIT P1, [UR8], R4 ;  /* 0x00000004ff0075a7 */ /* 0x000e640008020148 */
[----:B-1----:R-:W-:Y:S05]  /*1ff0*/  @!P1 BRA `(.L_x_22) ;  /* 0x0000006800049947 */ /* 0x002fea0003800000 */
.L_x_21:
[----:B------:R-:W-:Y:S01]  /*2000*/  ULEA UR10, UR6, UR4, 0xa ;  /* 0x00000004060a7291 */ /* 0x000fe2000f8e503f */
[----:B------:R-:W-:Y:S01]  /*2010*/  WARPGROUP.ARRIVE ;  /* 0x00000000000079c5 */ /* 0x000fe20000000000 */
[----:B------:R-:W-:Y:S01]  /*2020*/  UIMAD UR8, UR6, 0x380, UR5 ;  /* 0x00000380060878a4 */ /* 0x000fe2000f8e0205 */
[----:B------:R-:W-:Y:S01]  /*2030*/  UMOV UR13, 0x40000040 ;  /* 0x40000040000d7882 */ /* 0x000fe20000000000 */
[----:B------:R-:W-:Y:S02]  /*2040*/  UMOV UR15, 0x40000040 ;  /* 0x40000040000f7882 */ /* 0x000fe40000000000 */
[----:B------:R-:W-:Y:S01]  /*2050*/  UIADD3 UR9, UR8, 0x80, URZ ;  /* 0x0000008008097890 */ /* 0x000fe2000fffe03f */
[----:B------:R-:W-:Y:S02]  /*2060*/  UMOV UR12, UR10 ;  /* 0x0000000a000c7c82 */ /* 0x000fe40008000000 */
[----:B------:R-:W-:Y:S01]  /*2070*/  UMOV UR14, UR8 ;  /* 0x00000008000e7c82 */ /* 0x000fe20008000000 */
[----:B------:R-:W-:Y:S01]  /*2080*/  UIADD3 UR11, UR8, 0x100, URZ ;  /* 0x00000100080b7890 */ /* 0x000fe2000fffe03f */
[----:B------:R-:W-:Y:S01]  /*2090*/  HGMMA.64x16x16.F32.BF16 R72, gdesc[UR12], R72, gsb0 ;  /* 0x002000000c4879f0 */ /* 0x000fe20008001848 */
[----:B------:R-:W-:Y:S01]  /*20a0*/  UMOV UR15, 0x40000040 ;  /* 0x40000040000f7882 */ /* 0x000fe20000000000 */
[----:B------:R-:W-:Y:S01]  /*20b0*/  UMOV UR14, UR9 ;  /* 0x00000009000e7c82 */ /* 0x000fe20008000000 */
[----:B------:R-:W-:-:S02]  /*20c0*/  UIADD3 UR16, UR8, 0x180, URZ ;  /* 0x0000018008107890 */ /* 0x000fc4000fffe03f */
        /* <DEDUP_REMOVED lines=119> */
[----:B------:R-:W-:Y:S02]  /*2840*/  UIADD3 UR12, UR10, 0x6, URZ ;  /* 0x000000060a0c7890 */ /* 0x000fe4000fffe03f */
[----:B------:R-:W-:Y:S01]  /*2850*/  UIADD3 UR14, UR8, 0x6, URZ ;  /* 0x00000006080e7890 */ /* 0x000fe2000fffe03f */
[----:B------:R-:W-:Y:S01]  /*2860*/  UMOV UR13, 0x40000040 ;  /* 0x40000040000d7882 */ /* 0x000fe20000000000 */
        /* <DEDUP_REMOVED lines=13> */
[----:B------:R-:W-:Y:S02]  /*2940*/  UIADD3 UR10, UR8, 0x286, URZ ;  /* 0x00000286080a7890 */ /* 0x000fe4000fffe03f */
        /* <DEDUP_REMOVED lines=26> */
[----:B------:R-:W-:Y:S01]  /*2af0*/  BPT.TRAP 0x1 ;  /* 0x000000040000795c */ /* 0x000fe20000300000 */
.L_x_23:
[----:B------:R-:W-:Y:S01]  /*2b00*/  ULEA UR8, UR7, UR41, 0x3 ;  /* 0x0000002907087291 */ /* 0x000fe2000f8e183f */
[----:B------:R-:W-:-:S03]  /*2b10*/  ISETP.GT.U32.AND P1, PT, R19, 0x1, PT ;  /* 0x000000011300780c */ /* 0x000fc60003f24070 */
[----:B------:R-:W-:-:S04]  /*2b20*/  UIADD3 UR8, UR8, 0x38, URZ ;  /* 0x0000003808087890 */ /* 0x000fc8000fffe03f */
[----:B------:R-:W-:-:S09]  /*2b30*/  UPRMT UR8, URZ, 0x654, UR8 ;  /* 0x000006543f087896 */ /* 0x000fd20008000008 */
[----:B------:R-:W-:Y:S01]  /*2b40*/  SYNCS.ARRIVE.TRANS64.RED.A1T0 RZ, [UR8], RZ ;  /* 0x000000ffffff79a7 */ /* 0x000fe20008100408 */
[----:B------:R-:W-:Y:S05]  /*2b50*/  @P1 BRA `(.L_x_24) ;  /* 0x0000000000041947 */ /* 0x000fea0003800000 */
[----:B------:R-:W-:Y:S01]  /*2b60*/  BPT.TRAP 0x1 ;  /* 0x000000040000795c */ /* 0x000fe20000300000 */
.L_x_24:
[----:B------:R-:W-:Y:S01]  /*2b70*/  UIADD3 UR6, UR6, 0x1, URZ ;  /* 0x0000000106067890 */ /* 0x000fe2000fffe03f */
[C---:B------:R-:W-:Y:S01]  /*2b80*/  ISETP.GT.AND P1, PT, R3.reuse, 0x1, PT ;  /* 0x000000010300780c */ /* 0x040fe20003f24270 */
[----:B------:R-:W-:Y:S01]  /*2b90*/  UIADD3 UR7, UR7, 0x1, URZ ;  /* 0x0000000107077890 */ /* 0x000fe2000fffe03f */
[----:B------:R-:W-:Y:S01]  /*2ba0*/  VIADD R3, R3, 0xffffffff ;  /* 0xffffffff03037836 */ /* 0x000fe20000000000 */
[----:B------:R-:W-:Y:S02]  /*2bb0*/  UISETP.NE.AND UP0, UPT, UR6, 0x7, UPT ;  /* 0x000000070600788c */ /* 0x000fe4000bf05270 */
[----:B------:R-:W-:Y:S02]  /*2bc0*/  UISETP.NE.AND UP1, UPT, UR7, 0x7, UPT ;  /* 0x000000070700788c */ /* 0x000fe4000bf25270 */
[----:B------:R-:W-:Y:S02]  /*2bd0*/  USEL UR8, URZ, 0x1, UP0 ;  /* 0x000000013f087887 */ /* 0x000fe40008000000 */
[----:B------:R-:W-:-:S02]  /*2be0*/  USEL UR6, UR6, URZ, UP0 ;  /* 0x0000003f06067287 */ /* 0x000fc40008000000 */
[----:B------:R-:W-:Y:S02]  /*2bf0*/  USEL UR7, UR7, URZ, UP1 ;  /* 0x0000003f07077287 */ /* 0x000fe40008800000 */
[----:B------:R-:W-:Y:S01]  /*2c00*/  LOP3.LUT R6, R6, UR8, RZ, 0x3c, !PT ;  /* 0x0000000806067c12 */ /* 0x000fe2000f8e3cff */
[----:B------:R-:W-:Y:S09]  /*2c10*/  @P1 BRA `(.L_x_25) ;  /* 0xfffffff000d01947 */ /* 0x000ff2000383ffff */
.L_x_18:
[----:B------:R-:W2:Y:S02]  /*2c20*/  LDC R3, c[0x0][0x28c] ;  /* 0x0000a300ff037b82 */ /* 0x000ea40000000800 */
[----:B--2---:R-:W-:-:S13]  /*2c30*/  ISETP.GE.AND P1, PT, R3, 0x1, PT ;  /* 0x000000010300780c */ /* 0x004fda0003f26270 */
[----:B------:R-:W-:Y:S05]  /*2c40*/  @!P1 BRA `(.L_x_26) ;  /* 0x00000000003c9947 */ /* 0x000fea0003800000 */
[----:B------:R-:W-:Y:S05]  /*2c50*/  @!P0 BRA `(.L_x_27) ;  /* 0x0000000000048947 */ /* 0x000fea0003800000 */
[----:B------:R-:W-:Y:S01]  /*2c60*/  BPT.TRAP 0x1 ;  /* 0x000000040000795c */ /* 0x000fe20000300000 */
.L_x_27:
[----:B------:R-:W-:Y:S01]  /*2c70*/  VIADD R3, R0, UR39 ;  /* 0x0000002700037c36 */ /* 0x000fe20008000000 */
[----:B------:R-:W-:-:S03]  /*2c80*/  ISETP.GT.U32.AND P0, PT, R19, 0x1, PT ;  /* 0x000000011300780c */ /* 0x000fc60003f04070 */
[----:B01----:R-:W-:-:S04]  /*2c90*/  IMAD.WIDE.U32 R4, R3, 0x24924925, RZ ;  /* 0x2492492503047825 */ /* 0x003fc800078e00ff */
[----:B------:R-:W-:-:S05]  /*2ca0*/  IMAD.IADD R4, R3, 0x1, -R5 ;  /* 0x0000000103047824 */ /* 0x000fca00078e0a05 */
[----:B------:R-:W-:-:S04]  /*2cb0*/  LEA.HI R4, R4, R5, RZ, 0x1f ;  /* 0x0000000504047211 */ /* 0x000fc800078ff8ff */
[----:B------:R-:W-:-:S05]  /*2cc0*/  SHF.R.U32.HI R4, RZ, 0x2, R4 ;  /* 0x00000002ff047819 */ /* 0x000fca0000011604 */
[----:B------:R-:W-:-:S05]  /*2cd0*/  IMAD R4, R4, -0x7, R3 ;  /* 0xfffffff904047824 */ /* 0x000fca00078e0203 */
[----:B------:R-:W-:-:S05]  /*2ce0*/  LEA R4, R4, UR41, 0x3 ;  /* 0x0000002904047c11 */ /* 0x000fca000f8e18ff */
[----:B------:R-:W-:-:S05]  /*2cf0*/  VIADD R4, R4, 0x38 ;  /* 0x0000003804047836 */ /* 0x000fca0000000000 */
[----:B------:R-:W-:-:S04]  /*2d00*/  PRMT R4, RZ, 0x654, R4 ;  /* 0x00000654ff047816 */ /* 0x000fc80000000004 */
[----:B------:R2:W-:Y:S01]  /*2d10*/  SYNCS.ARRIVE.TRANS64.RED.A1T0 RZ, [R4+URZ], RZ ;  /* 0x000000ff04ff79a7 */ /* 0x0005e2000810043f */
[----:B------:R-:W-:Y:S05]  /*2d20*/  @P0 BRA `(.L_x_26) ;  /* 0x0000000000040947 */ /* 0x000fea0003800000 */
[----:B------:R-:W-:Y:S01]  /*2d30*/  BPT.TRAP 0x1 ;  /* 0x000000040000795c */ /* 0x000fe20000300000 */
.L_x_26:
[----:B------:R-:W3:Y:S01]  /*2d40*/  LDC R6, c[0x0][0x288] ;  /* 0x0000a200ff067b82 */ /* 0x000ee20000000800 */
[----:B------:R-:W-:Y:S01]  /*2d50*/  SHF.R.U32.HI R3, RZ, 0x2, R18 ;  /* 0x00000002ff037819 */ /* 0x000fe20000011612 */
[----:B------:R-:W-:Y:S01]  /*2d60*/  IMAD R83, R83, 0x70, RZ ;  /* 0x0000007053537824 */ /* 0x000fe200078e02ff */
[C---:B012---:R-:W-:Y:S01]  /*2d70*/  LOP3.LUT R4, R18.reuse, 0x60, RZ, 0xc0, !PT ;  /* 0x0000006012047812 */ /* 0x047fe200078ec0ff */
[----:B------:R-:W-:Y:S01]  /*2d80*/  UIADD3 UR39, UR40, UR39, URZ ;  /* 0x0000002728277290 */ /* 0x000fe2000fffe03f */
[----:B------:R-:W-:Y:S01]  /*2d90*/  LOP3.LUT R3, R3, 0x7, RZ, 0xc0, !PT ;  /* 0x0000000703037812 */ /* 0x000fe200078ec0ff */
[----:B------:R-:W-:Y:S01]  /*2da0*/  IMAD.SHL.U32 R12, R18, 0x2, RZ ;  /* 0x00000002120c7824 */ /* 0x000fe200078e00ff */
[----:B------:R-:W-:Y:S01]  /*2db0*/  SHF.R.U32.HI R4, RZ, 0x1, R4 ;  /* 0x00000001ff047819 */ /* 0x000fe20000011604 */
[----:B------:R-:W-:Y:S01]  /*2dc0*/  UISETP.GT.U32.AND UP0, UPT, UR39, 0x6, UPT ;  /* 0x000000062700788c */ /* 0x000fe2000bf04070 */
[----:B------:R-:W-:Y:S01]  /*2dd0*/  LOP3.LUT R0, R22, 0x1, RZ, 0xc0, !PT ;  /* 0x0000000116007812 */ /* 0x000fe200078ec0ff */
[----:B------:R-:W-:Y:S01]  /*2de0*/  UIMAD.WIDE.U32 UR4, UR39, 0x24924925, URZ ;  /* 0x24924925270478a5 */ /* 0x000fe2000f8e003f */
[----:B------:R-:W-:Y:S01]  /*2df0*/  IADD3 R5, RZ, -R4, -R3 ;  /* 0x80000004ff057210 */ /* 0x000fe20007ffe803 */
[----:B------:R-:W-:Y:S01]  /*2e00*/  ULDC UR7, c[0x0][0x284] ;  /* 0x0000a10000077ab9 */ /* 0x000fe20000000800 */
[----:B------:R-:W-:Y:S01]  /*2e10*/  UISETP.LT.U32.AND UP0, UPT, UR40, 0x7, UP0 ;  /* 0x000000072800788c */ /* 0x000fe20008701070 */
[C---:B------:R-:W-:Y:S01]  /*2e20*/  IMAD.SHL.U32 R8, R0.reuse, 0x40, RZ ;  /* 0x0000004000087824 */ /* 0x040fe200078e00ff */
[----:B------:R-:W-:Y:S01]  /*2e30*/  UIADD3 UR4, UR39, -UR5, URZ ;  /* 0x8000000527047290 */ /* 0x000fe2000fffe03f */
[----:B------:R-:W-:Y:S01]  /*2e40*/  IMAD R5, R0, -0x40, R5 ;  /* 0xffffffc000057824 */ /* 0x000fe200078e0205 */
[----:B------:R-:W-:Y:S01]  /*2e50*/  LOP3.LUT R0, R18, 0x3, RZ, 0xc0, !PT ;  /* 0x0000000312007812 */ /* 0x000fe200078ec0ff */
[----:B------:R-:W-:Y:S01]  /*2e60*/  UISETP.GE.U32.AND UP1, UPT, UR40, 0x7, UPT ;  /* 0x000000072800788c */ /* 0x000fe2000bf26070 */
[----:B------:R-:W-:Y:S01]  /*2e70*/  LOP3.LUT R3, R8, 0x40, R3, 0xe2, !PT ;  /* 0x0000004008037812 */ /* 0x000fe200078ee203 */
[----:B------:R-:W-:Y:S01]  /*2e80*/  ULDC.64 UR8, c[0x0][0x5d0] ;  /* 0x0001740000087ab9 */ /* 0x000fe20000000a00 */
[----:B------:R-:W-:Y:S01]  /*2e90*/  SHF.R.S32.HI R15, RZ, 0x1f, R81 ;  /* 0x0000001fff0f7819 */ /* 0x000fe20000011451 */
[----:B------:R-:W-:Y:S01]  /*2ea0*/  USEL UR6, URZ, 0x1, !UP0 ;  /* 0x000000013f067887 */ /* 0x000fe2000c000000 */
[C---:B------:R-:W-:Y:S01]  /*2eb0*/  LOP3.LUT R12, R83.reuse, 0x6, R12, 0xf8, !PT ;  /* 0x00000006530c7812 */ /* 0x040fe200078ef80c */
[----:B---3--:R-:W-:Y:S01]  /*2ec0*/  IMAD R8, R0, -0x2, R6 ;  /* 0xfffffffe00087824 */ /* 0x008fe200078e0206 */
[----:B------:R-:W-:Y:S01]  /*2ed0*/  ISETP.GE.AND P0, PT, R83, R6, PT ;  /* 0x000000065300720c */ /* 0x000fe20003f06270 */
[C---:B------:R-:W-:Y:S01]  /*2ee0*/  IMAD.SHL.U32 R0, R82.reuse, 0x80, RZ ;  /* 0x0000008052007824 */ /* 0x040fe200078e00ff */
[----:B------:R-:W-:Y:S01]  /*2ef0*/  ULEA.HI UR4, UR4, UR5, URZ, 0x1f ;  /* 0x0000000504047291 */ /* 0x000fe2000f8ff83f */
[----:B------:R-:W-:Y:S01]  /*2f00*/  IMAD R6, R15, UR8, RZ ;  /* 0x000000080f067c24 */ /* 0x000fe2000f8e02ff */
[----:B------:R-:W-:Y:S01]  /*2f10*/  SHF.R.S32.HI R13, RZ, 0x1f, R12 ;  /* 0x0000001fff0d7819 */ /* 0x000fe2000001140c */
[----:B------:R-:W-:Y:S01]  /*2f20*/  IMAD.WIDE R10, R82, 0x80, RZ ;  /* 0x00000080520a7825 */ /* 0x000fe200078e02ff */
[----:B------:R-:W-:Y:S01]  /*2f30*/  ISETP.GE.OR P0, PT, R0, UR7, P0 ;  /* 0x0000000700007c0c */ /* 0x000fe20008706670 */
[----:B------:R-:W-:-:S02]  /*2f40*/  ULOP3.LUT UR38, UR38, UR6, URZ, 0x3c, !UPT ;  /* 0x0000000626267292 */ /* 0x000fc4000f8e3c3f */
[----:B------:R-:W-:Y:S01]  /*2f50*/  USHF.R.U32.HI UR4, URZ, 0x2, UR4 ;  /* 0x000000023f047899 */ /* 0x000fe20008011604 */
[C---:B------:R-:W-:Y:S01]  /*2f60*/  IMAD R9, R81.reuse, UR9, R6 ;  /* 0x0000000951097c24 */ /* 0x040fe2000f8e0206 */
[----:B------:R-:W-:Y:S01]  /*2f70*/  LOP3.LUT R97, R10, R3, R4, 0xfe, !PT ;  /* 0x000000030a617212 */ /* 0x000fe200078efe04 */
[----:B------:R-:W-:Y:S01]  /*2f80*/  IMAD.WIDE.U32 R6, R81, UR8, R12 ;  /* 0x0000000851067c25 */ /* 0x000fe2000f8e000c */
[----:B------:R-:W-:Y:S01]  /*2f90*/  @UP1 ULOP3.LUT UR38, UR38, 0x1, UR4, 0x78, !UPT ;  /* 0x0000000126261892 */ /* 0x000fe2000f8e7804 */
[----:B------:R-:W-:Y:S01]  /*2fa0*/  IADD3 R3, -R0, UR7, R5 ;  /* 0x0000000700037c10 */ /* 0x000fe2000fffe105 */
[----:B------:R-:W-:Y:S01]  /*2fb0*/  UIMAD UR39, UR4, -0x7, UR39 ;  /* 0xfffffff9042778a4 */ /* 0x000fe2000f8e0227 */
[----:B------:R-:W-:Y:S02]  /*2fc0*/  IMAD.IADD R4, R8, 0x1, -R83 ;  /* 0x0000000108047824 */ /* 0x000fe400078e0a53 */
[----:B------:R-:W-:Y:S02]  /*2fd0*/  IMAD.IADD R9, R7, 0x1, R9 ;  /* 0x0000000107097824 */ /* 0x000fe400078e0209 */
[----:B------:R-:W-:-:S02]  /*2fe0*/  IMAD.MOV.U32 R0, RZ, RZ, -0x1 ;  /* 0xffffffffff007424 */ /* 0x000fc400078e00ff */
[----:B------:R-:W-:Y:S01]  /*2ff0*/  IMAD.MOV.U32 R8, RZ, RZ, R6 ;  /* 0x000000ffff087224 */ /* 0x000fe200078e0006 */
[----:B------:R-:W-:Y:S06]  /*3000*/  @P0 BRA `(.L_x_28) ;  /* 0x0000003800400947 */ /* 0x000fec0003800000 */
[----:B------:R-:W0:Y:S01]  /*3010*/  LDC.64 R6, c[0x0][0x5c8] ;  /* 0x00017200ff067b82 */ /* 0x000e220000000a00 */
[----:B-----5:R-:W-:Y:S01]  /*3020*/  FSETP.NEU.AND P0, PT, R80, RZ, PT ;  /* 0x000000ff5000720b */ /* 0x020fe20003f0d000 */
[----:B------:R-:W-:Y:S01]  /*3030*/  BSSY B0, `(.L_x_28) ;  /* 0x000038d000007945 */ /* 0x000fe20003800000 */
[----:B------:R-:W-:-:S04]  /*3040*/  ISETP.GT.AND P1, PT, R4, RZ, PT ;  /* 0x000000ff0400720c */ /* 0x000fc80003f24270 */
[----:B------:R-:W-:Y:S01]  /*3050*/  ISETP.GT.AND P2, PT, R3, RZ, P1 ;  /* 0x000000ff0300720c */ /* 0x000fe20000f44270 */
[-C--:B0-----:R-:W-:Y:S02]  /*3060*/  IMAD R14, R11, R6.reuse, RZ ;  /* 0x000000060b0e7224 */ /* 0x081fe400078e02ff */
[----:B------:R-:W-:-:S04]  /*3070*/  IMAD.WIDE.U32 R86, R97, R6, R8 ;  /* 0x0000000661567225 */ /* 0x000fc800078e0008 */
[----:B------:R-:W-:-:S04]  /*3080*/  IMAD R5, R97, R7, R14 ;  /* 0x0000000761057224 */ /* 0x000fc800078e020e */
[----:B------:R-:W-:Y:S01]  /*3090*/  IMAD.IADD R99, R87, 0x1, R5 ;  /* 0x0000000157637824 */ /* 0x000fe200078e0205 */
[----:B------:R-:W-:Y:S06]  /*30a0*/  @!P0 BRA `(.L_x_29) ;  /* 0x0000002400d48947 */ /* 0x000fec0003800000 */
[----:B------:R-:W0:Y:S01]  /*30b0*/  LDC.64 R90, c[0x0][0x5b8] ;  /* 0x00016e00ff5a7b82 */ /* 0x000e220000000a00 */
[----:B------:R-:W-:-:S07]  /*30c0*/  ULDC.64 UR4, c[0x0][0x5c0] ;  /* 0x0001700000047ab9 */ /* 0x000fce0000000a00 */
[----:B------:R-:W1:Y:S08]  /*30d0*/  LDC.64 R92, c[0x0][0x5b0] ;  /* 0x00016c00ff5c7b82 */ /* 0x000e700000000a00 */
[----:B------:R-:W2:Y:S01]  /*30e0*/  LDC.64 R94, c[0x0][0x5a8] ;  /* 0x00016a00ff5e7b82 */ /* 0x000ea20000000a00 */
[-C--:B0-----:R-:W-:Y:S02]  /*30f0*/  IMAD R8, R15, R90.reuse, RZ ;  /* 0x0000005a0f087224 */ /* 0x081fe400078e02ff */
[----:B------:R-:W-:-:S04]  /*3100*/  IMAD.WIDE.U32 R88, R81, R90, R12 ;  /* 0x0000005a51587225 */ /* 0x000fc800078e000c */
[----:B------:R-:W-:Y:S02]  /*3110*/  IMAD R85, R81, R91, R8 ;  /* 0x0000005b51557224 */ /* 0x000fe400078e0208 */
[-C--:B-1----:R-:W-:Y:S02]  /*3120*/  IMAD R10, R11, R92.reuse, RZ ;  /* 0x0000005c0b0a7224 */ /* 0x082fe400078e02ff */
[----:B------:R-:W-:Y:S02]  /*3130*/  IMAD.IADD R15, R89, 0x1, R85 ;  /* 0x00000001590f7824 */ /* 0x000fe400078e0255 */
[----:B------:R-:W-:Y:S02]  /*3140*/  IMAD.MOV.U32 R14, RZ, RZ, R88 ;  /* 0x000000ffff0e7224 */ /* 0x000fe400078e0058 */
[C---:B------:R-:W-:Y:S02]  /*3150*/  IMAD R87, R97.reuse, R93, R10 ;  /* 0x0000005d61577224 */ /* 0x040fe400078e020a */
[----:B------:R-:W-:-:S04]  /*3160*/  IMAD.WIDE.U32 R8, R97, R92, R14 ;  /* 0x0000005c61087225 */ /* 0x000fc800078e000e */
[----:B------:R-:W-:Y:S01]  /*3170*/  IMAD.IADD R5, R9, 0x1, R87 ;  /* 0x0000000109057824 */ /* 0x000fe200078e0257 */
[----:B--2---:R-:W-:-:S04]  /*3180*/  LEA R20, P0, R8, R94, 0x1 ;  /* 0x0000005e08147211 */ /* 0x004fc800078008ff */
[----:B------:R-:W-:-:S05]  /*3190*/  LEA.HI.X R21, R8, R95, R5, 0x1, P0 ;  /* 0x0000005f08157211 */ /* 0x000fca00000f0c05 */
[----:B------:R0:W2:Y:S01]  /*31a0*/  @P2 LDG.E.LTC128B.U16 R5, desc[UR36][R20.64] ;  /* 0x0000002414052981 */ /* 0x0000a2000c1e1520 */
[----:B------:R-:W-:Y:S01]  /*31b0*/  LEA R10, P0, R86, UR4, 0x1 ;  /* 0x00000004560a7c11 */ /* 0x000fe2000f8008ff */
[----:B------:R-:W-:Y:S01]  /*31c0*/  IMAD.WIDE.U32 R8, R97, R92, R12 ;  /* 0x0000005c61087225 */ /* 0x000fe200078e000c */
[----:B------:R-:W-:Y:S03]  /*31d0*/  BSSY B1, `(.L_x_30) ;  /* 0x0000012000017945 */ /* 0x000fe60003800000 */
[----:B------:R-:W-:Y:S02]  /*31e0*/  IMAD.IADD R9, R87, 0x1, R9 ;  /* 0x0000000157097824 */ /* 0x000fe400078e0209 */
[----:B------:R-:W-:Y:S01]  /*31f0*/  IMAD.WIDE.U32 R82, R81, R90, R8 ;  /* 0x0000005a51527225 */ /* 0x000fe200078e0008 */
[----:B0-----:R-:W-:-:S03]  /*3200*/  SHF.L.U64.HI R21, R92, 0x3, R93 ;  /* 0x000000035c157819 */ /* 0x001fc6000001025d */
[----:B------:R-:W-:Y:S01]  /*3210*/  IMAD.IADD R9, R85, 0x1, R83 ;  /* 0x0000000155097824 */ /* 0x000fe200078e0253 */
[----:B------:R-:W-:Y:S01]  /*3220*/  LEA R8, P4, R82, R94, 0x1 ;  /* 0x0000005e52087211 */ /* 0x000fe200078808ff */
[----:B------:R-:W-:-:S03]  /*3230*/  IMAD.SHL.U32 R20, R92, 0x8, RZ ;  /* 0x000000085c147824 */ /* 0x000fc600078e00ff */
[----:B------:R-:W-:Y:S01]  /*3240*/  LEA.HI.X R9, R82, R95, R9, 0x1, P4 ;  /* 0x0000005f52097211 */ /* 0x000fe200020f0c09 */
[----:B--2---:R-:W-:-:S04]  /*3250*/  IMAD.U32 R11, R5, 0x10000, RZ ;  /* 0x00010000050b7824 */ /* 0x004fc800078e00ff */
[----:B------:R-:W-:-:S04]  /*3260*/  FMUL R11, R11, R80 ;  /* 0x000000500b0b7220 */ /* 0x000fc80000400000 */
[----:B------:R-:W-:Y:S01]  /*3270*/  FFMA R72, R72, R23, R11 ;  /* 0x0000001748487223 */ /* 0x000fe2000000000b */
[----:B------:R-:W-:Y:S02]  /*3280*/  LEA.HI.X R11, R86, UR5, R99, 0x1, P0 ;  /* 0x00000005560b7c11 */ /* 0x000fe400080f0c63 */
[----:B------:R-:W-:Y:S02]  /*3290*/  ISETP.GT.AND P0, PT, R4, 0x1, PT ;  /* 0x000000010400780c */ /* 0x000fe40003f04270 */
[----:B------:R-:W-:Y:S02]  /*32a0*/  F2FP.BF16.F32.PACK_AB R72, RZ, R72 ;  /* 0x00000048ff48723e */ /* 0x000fe400000010ff */
[----:B------:R-:W-:-:S03]  /*32b0*/  ISETP.GT.AND P3, PT, R3, RZ, P0 ;  /* 0x000000ff0300720c */ /* 0x000fc60000764270 */
[----:B------:R0:W-:Y:S10]  /*32c0*/  @P2 STG.E.U16 desc[UR36][R10.64], R72 ;  /* 0x000000480a002986 */ /* 0x0001f4000c101524 */
[----:B------:R-:W-:Y:S05]  /*32d0*/  @!P3 BRA `(.L_x_31) ;  /* 0x000000000004b947 */ /* 0x000fea0003800000 */
[----:B------:R1:W5:Y:S02]  /*32e0*/  LDG.E.LTC128B.U16 R5, desc[UR36][R8.64+0x2] ;  /* 0x0000022408057981 */ /* 0x000364000c1e1520 */
.L_x_31:
[----:B------:R-:W-:Y:S05]  /*32f0*/  BSYNC B1 ;  /* 0x0000000000017941 */ /* 0x000fea0003800000 */
.L_x_30:
[----:B------:R-:W-:Y:S01]  /*3300*/  IMAD.WIDE.U32 R20, R97, R92, R20 ;  /* 0x0000005c61147225 */ /* 0x000fe200078e0014 */
[----:B------:R-:W-:Y:S02]  /*3310*/  ISETP.GT.AND P1, PT, R3, 0x8, P1 ;  /* 0x000000080300780c */ /* 0x000fe40000f24270 */
[C---:B0----5:R-:W-:Y:S01]  /*3320*/  PRMT R72, R5.reuse, 0x7610, R72 ;  /* 0x0000761005487816 */ /* 0x061fe20000000048 */
[----:B------:R-:W-:Y:S01]  /*3330*/  IMAD.U32 R83, R5, 0x10000, RZ ;  /* 0x0001000005537824 */ /* 0x000fe200078e00ff */
[----:B------:R-:W-:Y:S01]  /*3340*/  IADD3 R88, P2, R88, R20, RZ ;  /* 0x0000001458587210 */ /* 0x000fe20007f5e0ff */
[----:B------:R-:W-:Y:S02]  /*3350*/  IMAD.IADD R87, R87, 0x1, R21 ;  /* 0x0000000157577824 */ /* 0x000fe400078e0215 */
[----:B------:R-:W-:Y:S02]  /*3360*/  FMUL R14, R83, R80 ;  /* 0x00000050530e7220 */ /* 0x000fe40000400000 */
[----:B------:R-:W-:-:S02]  /*3370*/  IMAD.X R15, R87, 0x1, R15, P2 ;  /* 0x00000001570f7824 */ /* 0x000fc400010e060f */
[----:B------:R-:W-:Y:S01]  /*3380*/  FFMA R73, R73, R23, R14 ;  /* 0x0000001749497223 */ /* 0x000fe2000000000e */
[----:B------:R-:W-:-:S04]  /*3390*/  LEA R14, P2, R88, R94, 0x1 ;  /* 0x0000005e580e7211 */ /* 0x000fc800078408ff */
[----:B------:R-:W-:Y:S02]  /*33a0*/  F2FP.BF16.F32.PACK_AB R73, RZ, R73 ;  /* 0x00000049ff49723e */ /* 0x000fe400000010ff */
[----:B------:R-:W-:-:S03]  /*33b0*/  LEA.HI.X R15, R88, R95, R15, 0x1, P2 ;  /* 0x0000005f580f7211 */ /* 0x000fc600010f0c0f */
[----:B------:R0:W-:Y:S04]  /*33c0*/  @P3 STG.E.U16 desc[UR36][R10.64+0x2], R73 ;  /* 0x000002490a003986 */ /* 0x0001e8000c101524 */
[----:B------:R-:W2:Y:S01]  /*33d0*/  @P1 LDG.E.LTC128B.U16 R72, desc[UR36][R14.64] ;  /* 0x000000240e481981 */ /* 0x000ea2000c1e1520 */
[----:B------:R-:W-:Y:S01]  /*33e0*/  IADD3 R20, P2, R12, R20, RZ ;  /* 0x000000140c147210 */ /* 0x000fe20007f5e0ff */
[----:B------:R-:W-:Y:S01]  /*33f0*/  BSSY B1, `(.L_x_32) ;  /* 0x0000011000017945 */ /* 0x000fe20003800000 */
[----:B------:R-:W-:-:S03]  /*3400*/  ISETP.GT.AND P0, PT, R3, 0x8, P0 ;  /* 0x000000080300780c */ /* 0x000fc60000704270 */
[----:B------:R-:W-:Y:S01]  /*3410*/  IMAD.X R21, R13, 0x1, R87, P2 ;  /* 0x000000010d157824 */ /* 0x000fe200010e0657 */
[C---:B------:R-:W-:Y:S02]  /*3420*/  SHF.L.U64.HI R13, R6.reuse, 0x4, R7 ;  /* 0x00000004060d7819 */ /* 0x040fe40000010207 */
[----:B------:R-:W-:Y:S01]  /*3430*/  LEA R12, P2, R6, R10, 0x4 ;  /* 0x0000000a060c7211 */ /* 0x000fe200078420ff */
[----:B------:R-:W-:-:S04]  /*3440*/  IMAD.WIDE.U32 R20, R81, R90, R20 ;  /* 0x0000005a51147225 */ /* 0x000fc800078e0014 */
[----:B------:R-:W-:Y:S01]  /*3450*/  IMAD.X R13, R13, 0x1, R11, P2 ;  /* 0x000000010d0d7824 */ /* 0x000fe200010e060b */
[----:B------:R-:W-:Y:S01]  /*3460*/  LEA R6, P3, R20, R94, 0x1 ;  /* 0x0000005e14067211 */ /* 0x000fe200078608ff */
[----:B------:R-:W-:-:S05]  /*3470*/  IMAD.IADD R7, R85, 0x1, R21 ;  /* 0x0000000155077824 */ /* 0x000fca00078e0215 */
[----:B------:R-:W-:Y:S01]  /*3480*/  LEA.HI.X R7, R20, R95, R7, 0x1, P3 ;  /* 0x0000005f14077211 */ /* 0x000fe200018f0c07 */
[----:B--2---:R-:W-:-:S04]  /*3490*/  IMAD.U32 R5, R72, 0x10000, RZ ;  /* 0x0001000048057824 */ /* 0x004fc800078e00ff */
[----:B------:R-:W-:-:S04]  /*34a0*/  FMUL R5, R5, R80 ;  /* 0x0000005005057220 */ /* 0x000fc80000400000 */
[----:B------:R-:W-:-:S05]  /*34b0*/  FFMA R5, R74, R23, R5 ;  /* 0x000000174a057223 */ /* 0x000fca0000000005 */
[----:B------:R-:W-:-:S05]  /*34c0*/  F2FP.BF16.F32.PACK_AB R5, RZ, R5 ;  /* 0x00000005ff05723e */ /* 0x000fca00000010ff */
[----:B------:R0:W-:Y:S01]  /*34d0*/  @P1 STG.E.U16 desc[UR36][R12.64], R5 ;  /* 0x000000050c001986 */ /* 0x0001e2000c101524 */
[----:B------:R-:W-:Y:S05]  /*34e0*/  @!P0 BRA `(.L_x_33) ;  /* 0x0000000000048947 */ /* 0x000fea0003800000 */
[----:B------:R2:W5:Y:S02]  /*34f0*/  LDG.E.LTC128B.U16 R72, desc[UR36][R6.64+0x2] ;  /* 0x0000022406487981 */ /* 0x000564000c1e1520 */
.L_x_33:
[----:B------:R-:W-:Y:S05]  /*3500*/  BSYNC B1 ;  /* 0x0000000000017941 */ /* 0x000fea0003800000 */
.L_x_32:
[----:B0----5:R-:W-:Y:S01]  /*3510*/  IMAD.U32 R5, R72, 0x10000, RZ ;  /* 0x0001000048057824 */ /* 0x021fe200078e00ff */
[----:B------:R-:W-:Y:S01]  /*3520*/  ISETP.GT.AND P1, PT, R4, 0x8, PT ;  /* 0x000000080400780c */ /* 0x000fe20003f24270 */
[----:B------:R-:W-:Y:S02]  /*3530*/  BSSY B1, `(.L_x_34) ;  /* 0x0000008000017945 */ /* 0x000fe40003800000 */
[----:B------:R-:W-:Y:S01]  /*3540*/  FMUL R14, R5, R80 ;  /* 0x00000050050e7220 */ /* 0x000fe20000400000 */
[----:B------:R-:W-:-:S03]  /*3550*/  ISETP.GT.AND P2, PT, R3, RZ, P1 ;  /* 0x000000ff0300720c */ /* 0x000fc60000f44270 */
[----:B------:R-:W-:-:S05]  /*3560*/  FFMA R14, R75, R23, R14 ;  /* 0x000000174b0e7223 */ /* 0x000fca000000000e */
[----:B------:R-:W-:-:S05]  /*3570*/  F2FP.BF16.F32.PACK_AB R14, RZ, R14 ;  /* 0x0000000eff0e723e */ /* 0x000fca00000010ff */
[----:B------:R0:W-:Y:S01]  /*3580*/  @P0 STG.E.U16 desc[UR36][R12.64+0x2], R14 ;  /* 0x0000020e0c000986 */ /* 0x0001e2000c101524 */
[----:B------:R-:W-:Y:S05]  /*3590*/  @!P2 BRA `(.L_x_35) ;  /* 0x000000000004a947 */ /* 0x000fea0003800000 */
[----:B------:R3:W5:Y:S02]  /*35a0*/  LDG.E.LTC128B.U16 R72, desc[UR36][R8.64+0x10] ;  /* 0x0000102408487981 */ /* 0x000764000c1e1520 */
.L_x_35:
[----:B------:R-:W-:Y:S05]  /*35b0*/  BSYNC B1 ;  /* 0x0000000000017941 */ /* 0x000fea0003800000 */
.L_x_34:
[----:B-----5:R-:W-:Y:S01]  /*35c0*/  IMAD.U32 R5, R72, 0x10000, RZ ;  /* 0x0001000048057824 */ /* 0x020fe200078e00ff */
        /* <DEDUP_REMOVED lines=9> */
.L_x_37:
[----:B------:R-:W-:Y:S05]  /*3660*/  BSYNC B1 ;  /* 0x0000000000017941 */ /* 0x000fea0003800000 */
.L_x_36:
[----:B----45:R-:W-:Y:S01]  /*3670*/  IMAD.U32 R5, R72, 0x10000, RZ ;  /* 0x0001000048057824 */ /* 0x030fe200078e00ff */
[----:B------:R-:W-:Y:S01]  /*3680*/  ISETP.GT.AND P1, PT, R3, 0x8, P1 ;  /* 0x000000080300780c */ /* 0x000fe20000f24270 */
[----:B------:R-:W-:Y:S02]  /*3690*/  BSSY B1, `(.L_x_38) ;  /* 0x0000007000017945 */ /* 0x000fe40003800000 */
[----:B0-----:R-:W-:-:S04]  /*36a0*/  FMUL R14, R5, R80 ;  /* 0x00000050050e7220 */ /* 0x001fc80000400000 */
[----:B------:R-:W-:-:S05]  /*36b0*/  FFMA R14, R77, R23, R14 ;  /* 0x000000174d0e7223 */ /* 0x000fca000000000e */
[----:B------:R-:W-:-:S05]  /*36c0*/  F2FP.BF16.F32.PACK_AB R14, RZ, R14 ;  /* 0x0000000eff0e723e */ /* 0x000fca00000010ff */
[----:B------:R0:W-:Y:S01]  /*36d0*/  @P3 STG.E.U16 desc[UR36][R10.64+0x12], R14 ;  /* 0x0000120e0a003986 */ /* 0x0001e2000c101524 */
[----:B------:R-:W-:Y:S05]  /*36e0*/  @!P1 BRA `(.L_x_39) ;  /* 0x0000000000049947 */ /* 0x000fea0003800000 */
[----:B------:R4:W5:Y:S02]  /*36f0*/  LDG.E.LTC128B.U16 R72, desc[UR36][R6.64+0x10] ;  /* 0x0000102406487981 */ /* 0x000964000c1e1520 */
.L_x_39:
[----:B------:R-:W-:Y:S05]  /*3700*/  BSYNC B1 ;  /* 0x0000000000017941 */ /* 0x000fea0003800000 */
.L_x_38:
[----:B-----5:R-:W-:Y:S01]  /*3710*/  IMAD.U32 R5, R72, 0x10000, RZ ;  /* 0x0001000048057824 */ /* 0x020fe200078e00ff */
[----:B------:R-:W-:Y:S01]  /*3720*/  ISETP.GT.AND P0, PT, R3, 0x8, P0 ;  /* 0x000000080300780c */ /* 0x000fe20000704270 */
[----:B------:R-:W-:Y:S02]  /*3730*/  BSSY B1, `(.L_x_40) ;  /* 0x0000007000017945 */ /* 0x000fe40003800000 */
[----:B------:R-:W-:-:S04]  /*3740*/  FMUL R5, R5, R80 ;  /* 0x0000005005057220 */ /* 0x000fc80000400000 */
[----:B------:R-:W-:-:S05]  /*3750*/  FFMA R5, R78, R23, R5 ;  /* 0x000000174e057223 */ /* 0x000fca0000000005 */
[----:B------:R-:W-:-:S05]  /*3760*/  F2FP.BF16.F32.PACK_AB R5, RZ, R5 ;  /* 0x00000005ff05723e */ /* 0x000fca00000010ff */
[----:B------:R0:W-:Y:S01]  /*3770*/  @P1 STG.E.U16 desc[UR36][R12.64+0x10], R5 ;  /* 0x000010050c001986 */ /* 0x0001e2000c101524 */
[----:B------:R-:W-:Y:S05]  /*3780*/  @!P0 BRA `(.L_x_41) ;  /* 0x0000000000048947 */ /* 0x000fea0003800000 */
[----:B------:R0:W5:Y:S02]  /*3790*/  LDG.E.LTC128B.U16 R72, desc[UR36][R6.64+0x12] ;  /* 0x0000122406487981 */ /* 0x000164000c1e1520 */
.L_x_41:
[----:B------:R-:W-:Y:S05]  /*37a0*/  BSYNC B1 ;  /* 0x0000000000017941 */ /* 0x000fea0003800000 */
.L_x_40:
        /* <DEDUP_REMOVED lines=10> */
.L_x_43:
[----:B------:R-:W-:Y:S05]  /*3850*/  BSYNC B1 ;  /* 0x0000000000017941 */ /* 0x000fea0003800000 */
.L_x_42:
        /* <DEDUP_REMOVED lines=10> */
.L_x_45:
[----:B------:R-:W-:Y:S05]  /*3900*/  BSYNC B1 ;  /* 0x0000000000017941 */ /* 0x000fea0003800000 */
.L_x_44:
[----:B0----5:R-:W-:Y:S01]  /*3910*/  IMAD.U32 R5, R72, 0x10000, RZ ;  /* 0x0001000048057824 */ /* 0x021fe200078e00ff */
        /* <DEDUP_REMOVED lines=8> */
.L_x_47:
[----:B------:R-:W-:Y:S05]  /*39a0*/  BSYNC B1 ;  /* 0x0000000000017941 */ /* 0x000fea0003800000 */
.L_x_46:
        /* <DEDUP_REMOVED lines=9> */
.L_x_49:
[----:B------:R-:W-:Y:S05]  /*3a40*/  BSYNC B1 ;  /* 0x0000000000017941 */ /* 0x000fea0003800000 */
.L_x_48:
        /* <DEDUP_REMOVED lines=10> */
.L_x_51:
[----:B------:R-:W-:Y:S05]  /*3af0*/  BSYNC B1 ;  /* 0x0000000000017941 */ /* 0x000fea0003800000 */
.L_x_50:
        /* <DEDUP_REMOVED lines=10> */
.L_x_53:
[----:B------:R-:W-:Y:S05]  /*3ba0*/  BSYNC B1 ;  /* 0x0000000000017941 */ /* 0x000fea0003800000 */
.L_x_52:
        /* <DEDUP_REMOVED lines=9> */
.L_x_55:
[----:B------:R-:W-:Y:S05]  /*3c40*/  BSYNC B1 ;  /* 0x0000000000017941 */ /* 0x000fea0003800000 */
.L_x_54:
        /* <DEDUP_REMOVED lines=9> */
.L_x_57:
[----:B------:R-:W-:Y:S05]  /*3ce0*/  BSYNC B1 ;  /* 0x0000000000017941 */ /* 0x000fea0003800000 */
.L_x_56:
        /* <DEDUP_REMOVED lines=10> */
.L_x_59:
[----:B------:R-:W-:Y:S05]  /*3d90*/  BSYNC B1 ;  /* 0x0000000000017941 */ /* 0x000fea0003800000 */
.L_x_58:
        /* <DEDUP_REMOVED lines=10> */
.L_x_61:
[----:B------:R-:W-:Y:S05]  /*3e40*/  BSYNC B1 ;  /* 0x0000000000017941 */ /* 0x000fea0003800000 */
.L_x_60:
        /* <DEDUP_REMOVED lines=9> */
.L_x_63:
[----:B------:R-:W-:Y:S05]  /*3ee0*/  BSYNC B1 ;  /* 0x0000000000017941 */ /* 0x000fea0003800000 */
.L_x_62:
        /* <DEDUP_REMOVED lines=9> */
.L_x_65:
[----:B------:R-:W-:Y:S05]  /*3f80*/  BSYNC B1 ;  /* 0x0000000000017941 */ /* 0x000fea0003800000 */
.L_x_64:
        /* <DEDUP_REMOVED lines=10> */
.L_x_67:
[----:B------:R-:W-:Y:S05]  /*4030*/  BSYNC B1 ;  /* 0x0000000000017941 */ /* 0x000fea0003800000 */
.L_x_66:
        /* <DEDUP_REMOVED lines=10> */
.L_x_69:
[----:B------:R-:W-:Y:S05]  /*40e0*/  BSYNC B1 ;  /* 0x0000000000017941 */ /* 0x000fea0003800000 */
.L_x_68:
        /* <DEDUP_REMOVED lines=9> */
.L_x_71:
[----:B------:R-:W-:Y:S05]  /*4180*/  BSYNC B1 ;  /* 0x0000000000017941 */ /* 0x000fea0003800000 */
.L_x_70:
        /* <DEDUP_REMOVED lines=9> */
.L_x_73:
[----:B------:R-:W-:Y:S05]  /*4220*/  BSYNC B1 ;  /* 0x0000000000017941 */ /* 0x000fea0003800000 */
.L_x_72:
        /* <DEDUP_REMOVED lines=10> */
.L_x_75:
[----:B------:R-:W-:Y:S05]  /*42d0*/  BSYNC B1 ;  /* 0x0000000000017941 */ /* 0x000fea0003800000 */
.L_x_74:
        /* <DEDUP_REMOVED lines=10> */
.L_x_77:
[----:B------:R-:W-:Y:S05]  /*4380*/  BSYNC B1 ;  /* 0x0000000000017941 */ /* 0x000fea0003800000 */
.L_x_76:
        /* <DEDUP_REMOVED lines=9> */
.L_x_79:
[----:B------:R-:W-:Y:S05]  /*4420*/  BSYNC B1 ;  /* 0x0000000000017941 */ /* 0x000fea0003800000 */
.L_x_78:
        /* <DEDUP_REMOVED lines=9> */
.L_x_81:
[----:B------:R-:W-:Y:S05]  /*44c0*/  BSYNC B1 ;  /* 0x0000000000017941 */ /* 0x000fea0003800000 */
.L_x_80:
        /* <DEDUP_REMOVED lines=10> */
.L_x_83:
[----:B------:R-:W-:Y:S05]  /*4570*/  BSYNC B1 ;  /* 0x0000000000017941 */ /* 0x000fea0003800000 */
.L_x_82:
        /* <DEDUP_REMOVED lines=10> */
.L_x_85:
[----:B------:R-:W-:Y:S05]  /*4620*/  BSYNC B1 ;  /* 0x0000000000017941 */ /* 0x000fea0003800000 */
.L_x_84:
        /* <DEDUP_REMOVED lines=9> */
.L_x_87:
[----:B------:R-:W-:Y:S05]  /*46c0*/  BSYNC B1 ;  /* 0x0000000000017941 */ /* 0x000fea0003800000 */
.L_x_86:
        /* <DEDUP_REMOVED lines=9> */
.L_x_89:
[----:B------:R-:W-:Y:S05]  /*4760*/  BSYNC B1 ;  /* 0x0000000000017941 */ /* 0x000fea0003800000 */
.L_x_88:
        /* <DEDUP_REMOVED lines=10> */
.L_x_91:
[----:B------:R-:W-:Y:S05]  /*4810*/  BSYNC B1 ;  /* 0x0000000000017941 */ /* 0x000fea0003800000 */
.L_x_90:
        /* <DEDUP_REMOVED lines=10> */
.L_x_93:
[----:B------:R-:W-:Y:S05]  /*48c0*/  BSYNC B1 ;  /* 0x0000000000017941 */ /* 0x000fea0003800000 */
.L_x_92:
        /* <DEDUP_REMOVED lines=9> */
.L_x_95:
[----:B------:R-:W-:Y:S05]  /*4960*/  BSYNC B1 ;  /* 0x0000000000017941 */ /* 0x000fea0003800000 */
.L_x_94:
        /* <DEDUP_REMOVED lines=9> */
.L_x_97:
[----:B------:R-:W-:Y:S05]  /*4a00*/  BSYNC B1 ;  /* 0x0000000000017941 */ /* 0x000fea0003800000 */
.L_x_96:
        /* <DEDUP_REMOVED lines=10> */
.L_x_99:
[----:B------:R-:W-:Y:S05]  /*4ab0*/  BSYNC B1 ;  /* 0x0000000000017941 */ /* 0x000fea0003800000 */
.L_x_98:
        /* <DEDUP_REMOVED lines=10> */
.L_x_101:
[----:B------:R-:W-:Y:S05]  /*4b60*/  BSYNC B1 ;  /* 0x0000000000017941 */ /* 0x000fea0003800000 */
.L_x_100:
        /* <DEDUP_REMOVED lines=9> */
.L_x_103:
[----:B------:R-:W-:Y:S05]  /*4c00*/  BSYNC B1 ;  /* 0x0000000000017941 */ /* 0x000fea0003800000 */
.L_x_102:
        /* <DEDUP_REMOVED lines=9> */
.L_x_105:
[----:B------:R-:W-:Y:S05]  /*4ca0*/  BSYNC B1 ;  /* 0x0000000000017941 */ /* 0x000fea0003800000 */
.L_x_104:
        /* <DEDUP_REMOVED lines=10> */
.L_x_107:
[----:B------:R-:W-:Y:S05]  /*4d50*/  BSYNC B1 ;  /* 0x0000000000017941 */ /* 0x000fea0003800000 */
.L_x_106:
        /* <DEDUP_REMOVED lines=10> */
.L_x_109:
[----:B------:R-:W-:Y:S05]  /*4e00*/  BSYNC B1 ;  /* 0x0000000000017941 */ /* 0x000fea0003800000 */
.L_x_108:
        /* <DEDUP_REMOVED lines=9> */
.L_x_111:
[----:B------:R-:W-:Y:S05]  /*4ea0*/  BSYNC B1 ;  /* 0x0000000000017941 */ /* 0x000fea0003800000 */
.L_x_110:
        /* <DEDUP_REMOVED lines=9> */
.L_x_113:
[----:B------:R-:W-:Y:S05]  /*4f40*/  BSYNC B1 ;  /* 0x0000000000017941 */ /* 0x000fea0003800000 */
.L_x_112:
        /* <DEDUP_REMOVED lines=10> */
.L_x_115:
[----:B------:R-:W-:Y:S05]  /*4ff0*/  BSYNC B1 ;  /* 0x0000000000017941 */ /* 0x000fea0003800000 */
.L_x_114:
        /* <DEDUP_REMOVED lines=10> */
.L_x_117:
[----:B------:R-:W-:Y:S05]  /*50a0*/  BSYNC B1 ;  /* 0x0000000000017941 */ /* 0x000fea0003800000 */
.L_x_116:
        /* <DEDUP_REMOVED lines=9> */
.L_x_119:
[----:B------:R-:W-:Y:S05]  /*5140*/  BSYNC B1 ;  /* 0x0000000000017941 */ /* 0x000fea0003800000 */
.L_x_118:
        /* <DEDUP_REMOVED lines=9> */
.L_x_121:
[----:B------:R-:W-:Y:S05]  /*51e0*/  BSYNC B1 ;  /* 0x0000000000017941 */ /* 0x000fea0003800000 */
.L_x_120:
        /* <DEDUP_REMOVED lines=10> */
.L_x_123:
[----:B------:R-:W-:Y:S05]  /*5290*/  BSYNC B1 ;  /* 0x0000000000017941 */ /* 0x000fea0003800000 */
.L_x_122:
        /* <DEDUP_REMOVED lines=10> */
.L_x_125:
[----:B------:R-:W-:Y:S05]  /*5340*/  BSYNC B1 ;  /* 0x0000000000017941 */ /* 0x000fea0003800000 */
.L_x_124:
        /* <DEDUP_REMOVED lines=9> */
.L_x_127:
[----:B------:R-:W-:Y:S05]  /*53e0*/  BSYNC B1 ;  /* 0x0000000000017941 */ /* 0x000fea0003800000 */
.L_x_126:
        /* <DEDUP_REMOVED lines=9> */
.L_x_129:
[----:B------:R-:W-:Y:S05]  /*5480*/  BSYNC B1 ;  /* 0x0000000000017941 */ /* 0x000fea0003800000 */
.L_x_128:
        /* <DEDUP_REMOVED lines=10> */
.L_x_131:
[----:B------:R-:W-:Y:S05]  /*5530*/  BSYNC B1 ;  /* 0x0000000000017941 */ /* 0x000fea0003800000 */
.L_x_130:
[----:B-----5:R-:W-:Y:S01]  /*5540*/  IMAD.U32 R5, R72, 0x10000, RZ ;  /* 0x0001000048057824 */ /* 0x020fe200078e00ff */
[----:B------:R-:W-:Y:S01]  /*5550*/  ISETP.GT.AND P0, PT, R4, 0x69, PT ;  /* 0x000000690400780c */ /* 0x000fe20003f04270 */
[----:B------:R-:W-:Y:S01]  /*5560*/  @P2 IMAD.MOV.U32 R4, RZ, RZ, R10 ;  /* 0x000000ffff042224 */ /* 0x000fe200078e000a */
[----:B------:R-:W-:Y:S01]  /*5570*/  BSSY B1, `(.L_x_132) ;  /* 0x000000a000017945 */ /* 0x000fe20003800000 */
[----:B------:R-:W-:Y:S01]  /*5580*/  FMUL R5, R5, R80 ;  /* 0x0000005005057220 */ /* 0x000fe20000400000 */
[----:B------:R-:W-:-:S03]  /*5590*/  ISETP.GT.AND P3, PT, R3, RZ, P0 ;  /* 0x000000ff0300720c */ /* 0x000fc60000764270 */
[----:B------:R-:W-:-:S05]  /*55a0*/  FFMA R5, R28, R23, R5 ;  /* 0x000000171c057223 */ /* 0x000fca0000000005 */
[----:B------:R-:W-:-:S04]  /*55b0*/  F2FP.BF16.F32.PACK_AB R5, RZ, R5 ;  /* 0x00000005ff05723e */ /* 0x000fc800000010ff */
[----:B0-----:R-:W-:Y:S01]  /*55c0*/  PRMT R14, R5, 0x7610, R14 ;  /* 0x00007610050e7816 */ /* 0x001fe2000000000e */
[----:B------:R-:W-:-:S05]  /*55d0*/  @P2 IMAD.MOV.U32 R5, RZ, RZ, R11 ;  /* 0x000000ffff052224 */ /* 0x000fca00078e000b */
[----:B------:R0:W-:Y:S01]  /*55e0*/  @P2 STG.E.U16 desc[UR36][R4.64+0xd0], R14 ;  /* 0x0000d00e04002986 */ /* 0x0001e2000c101524 */
[----:B------:R-:W-:Y:S05]  /*55f0*/  @!P3 BRA `(.L_x_133) ;  /* 0x000000000004b947 */ /* 0x000fea0003800000 */
[----:B------:R0:W5:Y:S02]  /*5600*/  LDG.E.LTC128B.U16 R72, desc[UR36][R8.64+0xd2] ;  /* 0x0000d22408487981 */ /* 0x000164000c1e1520 */
.L_x_133:
[----:B------:R-:W-:Y:S05]  /*5610*/  BSYNC B1 ;  /* 0x0000000000017941 */ /* 0x000fea0003800000 */
.L_x_132:
        /* <DEDUP_REMOVED lines=9> */
.L_x_135:
[----:B------:R-:W-:Y:S05]  /*56b0*/  BSYNC B1 ;  /* 0x0000000000017941 */ /* 0x000fea0003800000 */
.L_x_134:
[----:B-----5:R-:W-:Y:S01]  /*56c0*/  IMAD.U32 R5, R72, 0x10000, RZ ;  /* 0x0001000048057824 */ /* 0x020fe200078e00ff */
[----:B------:R-:W-:Y:S01]  /*56d0*/  ISETP.GT.AND P0, PT, R3, 0x8, P0 ;  /* 0x000000080300780c */ /* 0x000fe20000704270 */
[----:B0-----:R-:W-:Y:S01]  /*56e0*/  @P1 IMAD.MOV.U32 R4, RZ, RZ, R12 ;  /* 0x000000ffff041224 */ /* 0x001fe200078e000c */
[----:B------:R-:W-:Y:S01]  /*56f0*/  BSSY B1, `(.L_x_136) ;  /* 0x0000009000017945 */ /* 0x000fe20003800000 */
[----:B------:R-:W-:-:S04]  /*5700*/  FMUL R5, R5, R80 ;  /* 0x0000005005057220 */ /* 0x000fc80000400000 */
[----:B------:R-:W-:-:S05]  /*5710*/  FFMA R5, R30, R23, R5 ;  /* 0x000000171e057223 */ /* 0x000fca0000000005 */
[----:B------:R-:W-:-:S04]  /*5720*/  F2FP.BF16.F32.PACK_AB R5, RZ, R5 ;  /* 0x00000005ff05723e */ /* 0x000fc800000010ff */
[----:B-1-3--:R-:W-:Y:S01]  /*5730*/  PRMT R8, R5, 0x7610, R8 ;  /* 0x0000761005087816 */ /* 0x00afe20000000008 */
[----:B------:R-:W-:-:S05]  /*5740*/  @P1 IMAD.MOV.U32 R5, RZ, RZ, R13 ;  /* 0x000000ffff051224 */ /* 0x000fca00078e000d */
[----:B------:R0:W-:Y:S01]  /*5750*/  @P1 STG.E.U16 desc[UR36][R4.64+0xd0], R8 ;  /* 0x0000d00804001986 */ /* 0x0001e2000c101524 */
[----:B------:R-:W-:Y:S05]  /*5760*/  @!P0 BRA `(.L_x_137) ;  /* 0x0000000000048947 */ /* 0x000fea0003800000 */
[----:B------:R1:W5:Y:S02]  /*5770*/  LDG.E.LTC128B.U16 R72, desc[UR36][R6.64+0xd2] ;  /* 0x0000d22406487981 */ /* 0x000364000c1e1520 */
.L_x_137:
[----:B------:R-:W-:Y:S05]  /*5780*/  BSYNC B1 ;  /* 0x0000000000017941 */ /* 0x000fea0003800000 */
.L_x_136:
[----:B------:R-:W-:Y:S05]  /*5790*/  @!P0 BRA `(.L_x_138) ;  /* 0x0000001000588947 */ /* 0x000fea0003800000 */
[----:B-----5:R-:W-:-:S04]  /*57a0*/  IMAD.U32 R3, R72, 0x10000, RZ ;  /* 0x0001000048037824 */ /* 0x020fc800078e00ff */
[----:B0-----:R-:W-:-:S04]  /*57b0*/  FMUL R4, R3, R80 ;  /* 0x0000005003047220 */ /* 0x001fc80000400000 */
[----:B------:R-:W-:-:S05]  /*57c0*/  FFMA R4, R31, R23, R4 ;  /* 0x000000171f047223 */ /* 0x000fca0000000004 */
[----:B------:R-:W-:-:S05]  /*57d0*/  F2FP.BF16.F32.PACK_AB R4, RZ, R4 ;  /* 0x00000004ff04723e */ /* 0x000fca00000010ff */
[----:B------:R3:W-:Y:S01]  /*57e0*/  STG.E.U16 desc[UR36][R12.64+0xd2], R4 ;  /* 0x0000d2040c007986 */ /* 0x0007e2000c101524 */
[----:B------:R-:W-:Y:S05]  /*57f0*/  BRA `(.L_x_138) ;  /* 0x0000001000407947 */ /* 0x000fea0003800000 */
.L_x_29:
[----:B------:R-:W-:Y:S01]  /*5800*/  ULDC.64 UR4, c[0x0][0x5c0] ;  /* 0x0001700000047ab9 */ /* 0x000fe20000000a00 */
[----:B------:R-:W-:Y:S01]  /*5810*/  ISETP.GT.AND P3, PT, R4, 0x1, PT ;  /* 0x000000010400780c */ /* 0x000fe20003f64270 */
[-C--:B------:R-:W-:Y:S01]  /*5820*/  FMUL R72, R72, R23.reuse ;  /* 0x0000001748487220 */ /* 0x080fe20000400000 */
[----:B------:R-:W-:Y:S01]  /*5830*/  LEA R8, P0, R86, UR4, 0x1 ;  /* 0x0000000456087c11 */ /* 0x000fe2000f8008ff */
[-C--:B------:R-:W-:Y:S01]  /*5840*/  FMUL R73, R73, R23.reuse ;  /* 0x0000001749497220 */ /* 0x080fe20000400000 */
[----:B------:R-:W-:Y:S01]  /*5850*/  SHF.L.U64.HI R7, R6, 0x4, R7 ;  /* 0x0000000406077819 */ /* 0x000fe20000010207 */
[-C--:B------:R-:W-:Y:S01]  /*5860*/  FMUL R74, R74, R23.reuse ;  /* 0x000000174a4a7220 */ /* 0x080fe20000400000 */
[----:B------:R-:W-:Y:S01]  /*5870*/  LEA.HI.X R9, R86, UR5, R99, 0x1, P0 ;  /* 0x0000000556097c11 */ /* 0x000fe200080f0c63 */
[-C--:B------:R-:W-:Y:S01]  /*5880*/  FMUL R75, R75, R23.reuse ;  /* 0x000000174b4b7220 */ /* 0x080fe20000400000 */
[----:B------:R-:W-:Y:S01]  /*5890*/  ISETP.GT.AND P0, PT, R3, RZ, P3 ;  /* 0x000000ff0300720c */ /* 0x000fe20001f04270 */
[-C--:B------:R-:W-:Y:S01]  /*58a0*/  FMUL R76, R76, R23.reuse ;  /* 0x000000174c4c7220 */ /* 0x080fe20000400000 */
[----:B------:R-:W-:Y:S01]  /*58b0*/  F2FP.BF16.F32.PACK_AB R72, RZ, R72 ;  /* 0x00000048ff48723e */ /* 0x000fe200000010ff */
[----:B------:R-:W-:Y:S01]  /*58c0*/  FMUL R77, R77, R23 ;  /* 0x000000174d4d7220 */ /* 0x000fe20000400000 */
[----:B------:R-:W-:Y:S01]  /*58d0*/  F2FP.BF16.F32.PACK_AB R73, RZ, R73 ;  /* 0x00000049ff49723e */ /* 0x000fe200000010ff */
[-C--:B------:R-:W-:Y:S01]  /*58e0*/  FMUL R78, R78, R23.reuse ;  /* 0x000000174e4e7220 */ /* 0x080fe20000400000 */
[----:B------:R-:W-:Y:S01]  /*58f0*/  ISETP.GT.AND P1, PT, R3, 0x8, P1 ;  /* 0x000000080300780c */ /* 0x000fe20000f24270 */
[----:B------:R-:W-:Y:S01]  /*5900*/  @P2 STG.E.U16 desc[UR36][R8.64], R72 ;  /* 0x0000004808002986 */ /* 0x000fe2000c101524 */
[----:B------:R-:W-:Y:S01]  /*5910*/  LEA R6, P4, R6, R8, 0x4 ;  /* 0x0000000806067211 */ /* 0x000fe200078820ff */
[-C--:B------:R-:W-:Y:S01]  /*5920*/  FMUL R79, R79, R23.reuse ;  /* 0x000000174f4f7220 */ /* 0x080fe20000400000 */
[----:B------:R-:W-:Y:S01]  /*5930*/  ISETP.GT.AND P2, PT, R4, 0x8, PT ;  /* 0x000000080400780c */ /* 0x000fe20003f44270 */
[-C--:B------:R-:W-:Y:S01]  /*5940*/  FMUL R64, R64, R23.reuse ;  /* 0x0000001740407220 */ /* 0x080fe20000400000 */
[----:B------:R-:W-:Y:S01]  /*5950*/  ISETP.GT.AND P3, PT, R3, 0x8, P3 ;  /* 0x000000080300780c */ /* 0x000fe20001f64270 */
[----:B------:R-:W-:Y:S01]  /*5960*/  @P0 STG.E.U16 desc[UR36][R8.64+0x2], R73 ;  /* 0x0000024908000986 */ /* 0x000fe2000c101524 */
[----:B------:R-:W-:Y:S01]  /*5970*/  ISETP.GT.AND P0, PT, R4, 0x9, PT ;  /* 0x000000090400780c */ /* 0x000fe20003f04270 */
[----:B------:R-:W-:Y:S01]  /*5980*/  IMAD.X R7, R7, 0x1, R9, P4 ;  /* 0x0000000107077824 */ /* 0x000fe200020e0609 */
[----:B------:R-:W-:Y:S01]  /*5990*/  ISETP.GT.AND P5, PT, R3, RZ, P2 ;  /* 0x000000ff0300720c */ /* 0x000fe200017a4270 */
[-C--:B------:R-:W-:Y:S01]  /*59a0*/  FMUL R65, R65, R23.reuse ;  /* 0x0000001741417220 */ /* 0x080fe20000400000 */
[----:B------:R-:W-:Y:S01]  /*59b0*/  ISETP.GT.AND P4, PT, R3, RZ, P0 ;  /* 0x000000ff0300720c */ /* 0x000fe20000784270 */
[-C--:B------:R-:W-:Y:S01]  /*59c0*/  FMUL R66, R66, R23.reuse ;  /* 0x0000001742427220 */ /* 0x080fe20000400000 */
[----:B------:R-:W-:Y:S01]  /*59d0*/  F2FP.BF16.F32.PACK_AB R74, RZ, R74 ;  /* 0x0000004aff4a723e */ /* 0x000fe200000010ff */
[----:B------:R-:W-:Y:S01]  /*59e0*/  FMUL R67, R67, R23 ;  /* 0x0000001743437220 */ /* 0x000fe20000400000 */
[----:B------:R-:W-:Y:S01]  /*59f0*/  F2FP.BF16.F32.PACK_AB R75, RZ, R75 ;  /* 0x0000004bff4b723e */ /* 0x000fe200000010ff */
[----:B------:R-:W-:Y:S01]  /*5a00*/  FMUL R68, R68, R23 ;  /* 0x0000001744447220 */ /* 0x000fe20000400000 */
[----:B------:R-:W-:Y:S01]  /*5a10*/  F2FP.BF16.F32.PACK_AB R76, RZ, R76 ;  /* 0x0000004cff4c723e */ /* 0x000fe200000010ff */
[----:B------:R-:W-:Y:S01]  /*5a20*/  @P1 STG.E.U16 desc[UR36][R6.64], R74 ;  /* 0x0000004a06001986 */ /* 0x000fe2000c101524 */
[----:B------:R-:W-:Y:S01]  /*5a30*/  F2FP.BF16.F32.PACK_AB R77, RZ, R77 ;  /* 0x0000004dff4d723e */ /* 0x000fe200000010ff */
[-C--:B------:R-:W-:Y:S01]  /*5a40*/  FMUL R69, R69, R23.reuse ;  /* 0x0000001745457220 */ /* 0x080fe20000400000 */
[C---:B------:R-:W-:Y:S01]  /*5a50*/  ISETP.GT.AND P2, PT, R3.reuse, 0x8, P2 ;  /* 0x000000080300780c */ /* 0x040fe20001744270 */
[----:B------:R-:W-:Y:S01]  /*5a60*/  @P3 STG.E.U16 desc[UR36][R6.64+0x2], R75 ;  /* 0x0000024b06003986 */ /* 0x000fe2000c101524 */
[----:B------:R-:W-:Y:S01]  /*5a70*/  ISETP.GT.AND P1, PT, R4, 0x10, PT ;  /* 0x000000100400780c */ /* 0x000fe20003f24270 */
[-C--:B------:R-:W-:Y:S01]  /*5a80*/  FMUL R70, R70, R23.reuse ;  /* 0x0000001746467220 */ /* 0x080fe20000400000 */
[----:B------:R-:W-:Y:S01]  /*5a90*/  ISETP.GT.AND P3, PT, R3, 0x8, P0 ;  /* 0x000000080300780c */ /* 0x000fe20000764270 */
[----:B------:R-:W-:Y:S01]  /*5aa0*/  @P5 STG.E.U16 desc[UR36][R8.64+0x10], R76 ;  /* 0x0000104c08005986 */ /* 0x000fe2000c101524 */
[----:B------:R-:W-:Y:S01]  /*5ab0*/  ISETP.GT.AND P0, PT, R4, 0x11, PT ;  /* 0x000000110400780c */ /* 0x000fe20003f04270 */
[-C--:B------:R-:W-:Y:S01]  /*5ac0*/  FMUL R71, R71, R23.reuse ;  /* 0x0000001747477220 */ /* 0x080fe20000400000 */
[C---:B------:R-:W-:Y:S01]  /*5ad0*/  ISETP.GT.AND P5, PT, R3.reuse, RZ, P1 ;  /* 0x000000ff0300720c */ /* 0x040fe20000fa4270 */
[----:B------:R-:W-:Y:S01]  /*5ae0*/  @P4 STG.E.U16 desc[UR36][R8.64+0x12], R77 ;  /* 0x0000124d08004986 */ /* 0x000fe2000c101524 */
        /* <DEDUP_REMOVED lines=129> */
[----:B------:R-:W-:Y:S01]  /*6300*/  FMUL R31, R31, R23 ;  /* 0x000000171f1f7220 */ /* 0x000fe20000400000 */
[----:B------:R-:W-:Y:S01]  /*6310*/  ISETP.GT.AND P1, PT, R3, 0x8, P2 ;  /* 0x000000080300780c */ /* 0x000fe20001724270 */
[----:B------:R-:W-:Y:S01]  /*6320*/  @P3 STG.E.U16 desc[UR36][R6.64+0x72], R55 ;  /* 0x0000723706003986 */ /* 0x000fe2000c101524 */
[----:B------:R-:W-:-:S02]  /*6330*/  ISETP.GT.AND P2, PT, R4, 0x48, PT ;  /* 0x000000480400780c */ /* 0x000fc40003f44270 */
[C---:B------:R-:W-:Y:S01]  /*6340*/  ISETP.GT.AND P3, PT, R3.reuse, 0x8, P0 ;  /* 0x000000080300780c */ /* 0x040fe20000764270 */
[----:B------:R-:W-:Y:S01]  /*6350*/  @P5 STG.E.U16 desc[UR36][R8.64+0x80], R40 ;  /* 0x0000802808005986 */ /* 0x000fe2000c101524 */
[----:B------:R-:W-:Y:S02]  /*6360*/  ISETP.GT.AND P0, PT, R4, 0x49, PT ;  /* 0x000000490400780c */ /* 0x000fe40003f04270 */
[C---:B------:R-:W-:Y:S01]  /*6370*/  ISETP.GT.AND P5, PT, R3.reuse, RZ, P2 ;  /* 0x000000ff0300720c */ /* 0x040fe200017a4270 */
[----:B------:R-:W-:Y:S01]  /*6380*/  @P4 STG.E.U16 desc[UR36][R8.64+0x82], R41 ;  /* 0x0000822908004986 */ /* 0x000fe2000c101524 */
[----:B------:R-:W-:Y:S02]  /*6390*/  ISETP.GT.AND P4, PT, R3, RZ, P0 ;  /* 0x000000ff0300720c */ /* 0x000fe40000784270 */
[----:B------:R-:W-:Y:S02]  /*63a0*/  F2FP.BF16.F32.PACK_AB R42, RZ, R42 ;  /* 0x0000002aff2a723e */ /* 0x000fe400000010ff */
[----:B------:R-:W-:-:S02]  /*63b0*/  F2FP.BF16.F32.PACK_AB R43, RZ, R43 ;  /* 0x0000002bff2b723e */ /* 0x000fc400000010ff */
[----:B------:R-:W-:Y:S01]  /*63c0*/  F2FP.BF16.F32.PACK_AB R44, RZ, R44 ;  /* 0x0000002cff2c723e */ /* 0x000fe200000010ff */
[----:B------:R-:W-:Y:S01]  /*63d0*/  @P1 STG.E.U16 desc[UR36][R6.64+0x80], R42 ;  /* 0x0000802a06001986 */ /* 0x000fe2000c101524 */
[----:B------:R-:W-:Y:S02]  /*63e0*/  F2FP.BF16.F32.PACK_AB R45, RZ, R45 ;  /* 0x0000002dff2d723e */ /* 0x000fe400000010ff */
[C---:B------:R-:W-:Y:S01]  /*63f0*/  ISETP.GT.AND P1, PT, R4.reuse, 0x51, PT ;  /* 0x000000510400780c */ /* 0x040fe20003f24270 */
[----:B------:R-:W-:Y:S01]  /*6400*/  @P3 STG.E.U16 desc[UR36][R6.64+0x82], R43 ;  /* 0x0000822b06003986 */ /* 0x000fe2000c101524 */
[----:B------:R-:W-:Y:S02]  /*6410*/  ISETP.GT.AND P3, PT, R4, 0x50, PT ;  /* 0x000000500400780c */ /* 0x000fe40003f64270 */
[C---:B------:R-:W-:Y:S01]  /*6420*/  ISETP.GT.AND P2, PT, R3.reuse, 0x8, P2 ;  /* 0x000000080300780c */ /* 0x040fe20001744270 */
[----:B------:R-:W-:Y:S01]  /*6430*/  @P5 STG.E.U16 desc[UR36][R8.64+0x90], R44 ;  /* 0x0000902c08005986 */ /* 0x000fe2000c101524 */
[----:B------:R-:W-:-:S02]  /*6440*/  ISETP.GT.AND P0, PT, R3, 0x8, P0 ;  /* 0x000000080300780c */ /* 0x000fc40000704270 */
[C---:B------:R-:W-:Y:S01]  /*6450*/  ISETP.GT.AND P5, PT, R3.reuse, RZ, P3 ;  /* 0x000000ff0300720c */ /* 0x040fe20001fa4270 */
[----:B------:R-:W-:Y:S01]  /*6460*/  @P4 STG.E.U16 desc[UR36][R8.64+0x92], R45 ;  /* 0x0000922d08004986 */ /* 0x000fe2000c101524 */
[----:B------:R-:W-:Y:S02]  /*6470*/  ISETP.GT.AND P4, PT, R3, RZ, P1 ;  /* 0x000000ff0300720c */ /* 0x000fe40000f84270 */
[----:B------:R-:W-:Y:S02]  /*6480*/  F2FP.BF16.F32.PACK_AB R46, RZ, R46 ;  /* 0x0000002eff2e723e */ /* 0x000fe400000010ff */
[----:B------:R-:W-:Y:S02]  /*6490*/  F2FP.BF16.F32.PACK_AB R47, RZ, R47 ;  /* 0x0000002fff2f723e */ /* 0x000fe400000010ff */
[----:B------:R-:W-:Y:S01]  /*64a0*/  F2FP.BF16.F32.PACK_AB R32, RZ, R32 ;  /* 0x00000020ff20723e */ /* 0x000fe200000010ff */
[----:B------:R-:W-:Y:S01]  /*64b0*/  @P2 STG.E.U16 desc[UR36][R6.64+0x90], R46 ;  /* 0x0000902e06002986 */ /* 0x000fe2000c101524 */
[----:B------:R-:W-:-:S02]  /*64c0*/  F2FP.BF16.F32.PACK_AB R33, RZ, R33 ;  /* 0x00000021ff21723e */ /* 0x000fc400000010ff */
[----:B------:R-:W-:Y:S01]  /*64d0*/  F2FP.BF16.F32.PACK_AB R34, RZ, R34 ;  /* 0x00000022ff22723e */ /* 0x000fe200000010ff */
[----:B------:R-:W-:Y:S01]  /*64e0*/  @P0 STG.E.U16 desc[UR36][R6.64+0x92], R47 ;  /* 0x0000922f06000986 */ /* 0x000fe2000c101524 */
[C---:B------:R-:W-:Y:S02]  /*64f0*/  ISETP.GT.AND P0, PT, R3.reuse, 0x8, P3 ;  /* 0x000000080300780c */ /* 0x040fe40001f04270 */
[----:B------:R-:W-:Y:S01]  /*6500*/  F2FP.BF16.F32.PACK_AB R35, RZ, R35 ;  /* 0x00000023ff23723e */ /* 0x000fe200000010ff */
[----:B------:R-:W-:Y:S01]  /*6510*/  @P5 STG.E.U16 desc[UR36][R8.64+0xa0], R32 ;  /* 0x0000a02008005986 */ /* 0x000fe2000c101524 */
[----:B------:R-:W-:Y:S02]  /*6520*/  ISETP.GT.AND P5, PT, R3, 0x8, P1 ;  /* 0x000000080300780c */ /* 0x000fe40000fa4270 */
[C---:B------:R-:W-:Y:S01]  /*6530*/  ISETP.GT.AND P1, PT, R4.reuse, 0x59, PT ;  /* 0x000000590400780c */ /* 0x040fe20003f24270 */
[----:B------:R-:W-:Y:S01]  /*6540*/  @P4 STG.E.U16 desc[UR36][R8.64+0xa2], R33 ;  /* 0x0000a22108004986 */ /* 0x000fe2000c101524 */
[----:B------:R-:W-:-:S02]  /*6550*/  ISETP.GT.AND P4, PT, R4, 0x58, PT ;  /* 0x000000580400780c */ /* 0x000fc40003f84270 */
[C---:B------:R-:W-:Y:S02]  /*6560*/  ISETP.GT.AND P3, PT, R3.reuse, RZ, P1 ;  /* 0x000000ff0300720c */ /* 0x040fe40000f64270 */
[C---:B------:R-:W-:Y:S01]  /*6570*/  ISETP.GT.AND P2, PT, R3.reuse, RZ, P4 ;  /* 0x000000ff0300720c */ /* 0x040fe20002744270 */
[----:B------:R-:W-:Y:S01]  /*6580*/  @P0 STG.E.U16 desc[UR36][R6.64+0xa0], R34 ;  /* 0x0000a02206000986 */ /* 0x000fe2000c101524 */
[C---:B------:R-:W-:Y:S02]  /*6590*/  ISETP.GT.AND P4, PT, R3.reuse, 0x8, P4 ;  /* 0x000000080300780c */ /* 0x040fe40002784270 */
[----:B------:R-:W-:Y:S01]  /*65a0*/  F2FP.BF16.F32.PACK_AB R36, RZ, R36 ;  /* 0x00000024ff24723e */ /* 0x000fe200000010ff */
[----:B------:R-:W-:Y:S01]  /*65b0*/  @P5 STG.E.U16 desc[UR36][R6.64+0xa2], R35 ;  /* 0x0000a22306005986 */ /* 0x000fe2000c101524 */
[----:B------:R-:W-:Y:S02]  /*65c0*/  F2FP.BF16.F32.PACK_AB R37, RZ, R37 ;  /* 0x00000025ff25723e */ /* 0x000fe400000010ff */
[----:B------:R-:W-:-:S02]  /*65d0*/  ISETP.GT.AND P5, PT, R3, 0x8, P1 ;  /* 0x000000080300780c */ /* 0x000fc40000fa4270 */
[C---:B------:R-:W-:Y:S02]  /*65e0*/  ISETP.GT.AND P1, PT, R4.reuse, 0x68, PT ;  /* 0x000000680400780c */ /* 0x040fe40003f24270 */
[C---:B------:R-:W-:Y:S01]  /*65f0*/  ISETP.GT.AND P0, PT, R4.reuse, 0x69, PT ;  /* 0x000000690400780c */ /* 0x040fe20003f04270 */
[----:B------:R-:W-:Y:S01]  /*6600*/  @P2 STG.E.U16 desc[UR36][R8.64+0xb0], R36 ;  /* 0x0000b02408002986 */ /* 0x000fe2000c101524 */
[C---:B------:R-:W-:Y:S01]  /*6610*/  ISETP.GT.AND P2, PT, R4.reuse, 0x61, PT ;  /* 0x000000610400780c */ /* 0x040fe20003f44270 */
[----:B------:R-:W-:Y:S01]  /*6620*/  @P4 IMAD.MOV.U32 R5, RZ, RZ, R7 ;  /* 0x000000ffff054224 */ /* 0x000fe200078e0007 */
[----:B------:R-:W-:Y:S01]  /*6630*/  F2FP.BF16.F32.PACK_AB R38, RZ, R38 ;  /* 0x00000026ff26723e */ /* 0x000fe200000010ff */
[----:B------:R-:W-:Y:S01]  /*6640*/  @P3 STG.E.U16 desc[UR36][R8.64+0xb2], R37 ;  /* 0x0000b22508003986 */ /* 0x000fe2000c101524 */
[----:B------:R-:W-:Y:S01]  /*6650*/  ISETP.GT.AND P3, PT, R4, 0x60, PT ;  /* 0x000000600400780c */ /* 0x000fe20003f64270 */
[----:B------:R-:W-:Y:S01]  /*6660*/  @P4 IMAD.MOV.U32 R4, RZ, RZ, R6 ;  /* 0x000000ffff044224 */ /* 0x000fe200078e0006 */
[----:B------:R-:W-:-:S02]  /*6670*/  F2FP.BF16.F32.PACK_AB R39, RZ, R39 ;  /* 0x00000027ff27723e */ /* 0x000fc400000010ff */
[----:B------:R-:W-:Y:S02]  /*6680*/  F2FP.BF16.F32.PACK_AB R24, RZ, R24 ;  /* 0x00000018ff18723e */ /* 0x000fe400000010ff */
[----:B------:R0:W-:Y:S01]  /*6690*/  @P4 STG.E.U16 desc[UR36][R4.64+0xb0], R38 ;  /* 0x0000b02604004986 */ /* 0x0001e2000c101524 */
[C---:B------:R-:W-:Y:S02]  /*66a0*/  ISETP.GT.AND P4, PT, R3.reuse, RZ, P2 ;  /* 0x000000ff0300720c */ /* 0x040fe40001784270 */
[----:B------:R-:W-:Y:S02]  /*66b0*/  F2FP.BF16.F32.PACK_AB R25, RZ, R25 ;  /* 0x00000019ff19723e */ /* 0x000fe400000010ff */
[----:B------:R-:W-:Y:S02]  /*66c0*/  ISETP.GT.AND P2, PT, R3, 0x8, P2 ;  /* 0x000000080300780c */ /* 0x000fe40001744270 */
[----:B------:R-:W-:Y:S02]  /*66d0*/  F2FP.BF16.F32.PACK_AB R26, RZ, R26 ;  /* 0x0000001aff1a723e */ /* 0x000fe400000010ff */
[----:B------:R-:W-:-:S02]  /*66e0*/  F2FP.BF16.F32.PACK_AB R27, RZ, R27 ;  /* 0x0000001bff1b723e */ /* 0x000fc400000010ff */
[----:B------:R-:W-:Y:S01]  /*66f0*/  F2FP.BF16.F32.PACK_AB R28, RZ, R28 ;  /* 0x0000001cff1c723e */ /* 0x000fe200000010ff */
[----:B0-----:R-:W-:Y:S01]  /*6700*/  @P5 IMAD.MOV.U32 R4, RZ, RZ, R6 ;  /* 0x000000ffff045224 */ /* 0x001fe200078e0006 */
[----:B------:R-:W-:Y:S01]  /*6710*/  F2FP.BF16.F32.PACK_AB R29, RZ, R29 ;  /* 0x0000001dff1d723e */ /* 0x000fe200000010ff */
[----:B------:R-:W-:Y:S01]  /*6720*/  @P5 IMAD.MOV.U32 R5, RZ, RZ, R7 ;  /* 0x000000ffff055224 */ /* 0x000fe200078e0007 */
[----:B------:R-:W-:Y:S02]  /*6730*/  F2FP.BF16.F32.PACK_AB R30, RZ, R30 ;  /* 0x0000001eff1e723e */ /* 0x000fe400000010ff */
[----:B------:R-:W-:Y:S02]  /*6740*/  F2FP.BF16.F32.PACK_AB R31, RZ, R31 ;  /* 0x0000001fff1f723e */ /* 0x000fe400000010ff */
[----:B------:R0:W-:Y:S01]  /*6750*/  @P5 STG.E.U16 desc[UR36][R4.64+0xb2], R39 ;  /* 0x0000b22704005986 */ /* 0x0001e2000c101524 */
[C---:B------:R-:W-:Y:S02]  /*6760*/  ISETP.GT.AND P5, PT, R3.reuse, RZ, P3 ;  /* 0x000000ff0300720c */ /* 0x040fe40001fa4270 */
[----:B------:R-:W-:-:S11]  /*6770*/  ISETP.GT.AND P3, PT, R3, 0x8, P3 ;  /* 0x000000080300780c */ /* 0x000fd60001f64270 */
[----:B0-----:R-:W-:Y:S02]  /*6780*/  @P5 IMAD.MOV.U32 R4, RZ, RZ, R8 ;  /* 0x000000ffff045224 */ /* 0x001fe400078e0008 */
[----:B------:R-:W-:-:S05]  /*6790*/  @P5 IMAD.MOV.U32 R5, RZ, RZ, R9 ;  /* 0x000000ffff055224 */ /* 0x000fca00078e0009 */
[----:B------:R0:W-:Y:S01]  /*67a0*/  @P5 STG.E.U16 desc[UR36][R4.64+0xc0], R24 ;  /* 0x0000c01804005986 */ /* 0x0001e2000c101524 */
[C---:B------:R-:W-:Y:S02]  /*67b0*/  ISETP.GT.AND P5, PT, R3.reuse, RZ, P0 ;  /* 0x000000ff0300720c */ /* 0x040fe400007a4270 */
[----:B------:R-:W-:Y:S01]  /*67c0*/  ISETP.GT.AND P0, PT, R3, 0x8, P0 ;  /* 0x000000080300780c */ /* 0x000fe20000704270 */
[----:B0-----:R-:W-:Y:S02]  /*67d0*/  @P4 IMAD.MOV.U32 R4, RZ, RZ, R8 ;  /* 0x000000ffff044224 */ /* 0x001fe400078e0008 */
[----:B------:R-:W-:-:S05]  /*67e0*/  @P4 IMAD.MOV.U32 R5, RZ, RZ, R9 ;  /* 0x000000ffff054224 */ /* 0x000fca00078e0009 */
[----:B------:R0:W-:Y:S01]  /*67f0*/  @P4 STG.E.U16 desc[UR36][R4.64+0xc2], R25 ;  /* 0x0000c21904004986 */ /* 0x0001e2000c101524 */
[C---:B------:R-:W-:Y:S02]  /*6800*/  ISETP.GT.AND P4, PT, R3.reuse, RZ, P1 ;  /* 0x000000ff0300720c */ /* 0x040fe40000f84270 */
[----:B------:R-:W-:Y:S01]  /*6810*/  ISETP.GT.AND P1, PT, R3, 0x8, P1 ;  /* 0x000000080300780c */ /* 0x000fe20000f24270 */
[----:B0-----:R-:W-:Y:S02]  /*6820*/  @P3 IMAD.MOV.U32 R4, RZ, RZ, R6 ;  /* 0x000000ffff043224 */ /* 0x001fe400078e0006 */
[----:B------:R-:W-:-:S05]  /*6830*/  @P3 IMAD.MOV.U32 R5, RZ, RZ, R7 ;  /* 0x000000ffff053224 */ /* 0x000fca00078e0007 */
[----:B------:R0:W-:Y:S02]  /*6840*/  @P3 STG.E.U16 desc[UR36][R4.64+0xc0], R26 ;  /* 0x0000c01a04003986 */ /* 0x0001e4000c101524 */
[----:B0-----:R-:W-:Y:S02]  /*6850*/  @P2 IMAD.MOV.U32 R4, RZ, RZ, R6 ;  /* 0x000000ffff042224 */ /* 0x001fe400078e0006 */
[----:B------:R-:W-:-:S05]  /*6860*/  @P2 IMAD.MOV.U32 R5, RZ, RZ, R7 ;  /* 0x000000ffff052224 */ /* 0x000fca00078e0007 */
[----:B------:R0:W-:Y:S02]  /*6870*/  @P2 STG.E.U16 desc[UR36][R4.64+0xc2], R27 ;  /* 0x0000c21b04002986 */ /* 0x0001e4000c101524 */
[----:B0-----:R-:W-:Y:S02]  /*6880*/  @P4 IMAD.MOV.U32 R4, RZ, RZ, R8 ;  /* 0x000000ffff044224 */ /* 0x001fe400078e0008 */
[----:B------:R-:W-:-:S05]  /*6890*/  @P4 IMAD.MOV.U32 R5, RZ, RZ, R9 ;  /* 0x000000ffff054224 */ /* 0x000fca00078e0009 */
[----:B------:R0:W-:Y:S04]  /*68a0*/  @P4 STG.E.U16 desc[UR36][R4.64+0xd0], R28 ;  /* 0x0000d01c04004986 */ /* 0x0001e8000c101524 */
[----:B------:R1:W-:Y:S01]  /*68b0*/  @P5 STG.E.U16 desc[UR36][R8.64+0xd2], R29 ;  /* 0x0000d21d08005986 */ /* 0x0003e2000c101524 */
[----:B0-----:R-:W-:Y:S02]  /*68c0*/  @P1 IMAD.MOV.U32 R4, RZ, RZ, R6 ;  /* 0x000000ffff041224 */ /* 0x001fe400078e0006 */
[----:B------:R-:W-:-:S05]  /*68d0*/  @P1 IMAD.MOV.U32 R5, RZ, RZ, R7 ;  /* 0x000000ffff051224 */ /* 0x000fca00078e0007 */
[----:B------:R1:W-:Y:S04]  /*68e0*/  @P1 STG.E.U16 desc[UR36][R4.64+0xd0], R30 ;  /* 0x0000d01e04001986 */ /* 0x0003e8000c101524 */
[----:B------:R1:W-:Y:S02]  /*68f0*/  @P0 STG.E.U16 desc[UR36][R6.64+0xd2], R31 ;  /* 0x0000d21f06000986 */ /* 0x0003e4000c101524 */
.L_x_138:
[----:B------:R-:W-:Y:S05]  /*6900*/  BSYNC B0 ;  /* 0x0000000000007941 */ /* 0x000fea0003800000 */
.L_x_28:
[----:B------:R-:W-:Y:S01]  /*6910*/  ULDC UR4, c[0x0][0xc] ;  /* 0x0000030000047ab9 */ /* 0x000fe20000000800 */
[----:B------:R-:W-:Y:S01]  /*6920*/  ULDC UR5, c[0x0][0x10] ;  /* 0x0000040000057ab9 */ /* 0x000fe20000000800 */
[----:B------:R-:W0:Y:S01]  /*6930*/  LDC R3, c[0x0][0x14] ;  /* 0x00000500ff037b82 */ /* 0x000e220000000800 */
[----:B------:R-:W-:Y:S01]  /*6940*/  UIMAD.WIDE.U32 UR4, UR4, UR5, URZ ;  /* 0x00000005040472a5 */ /* 0x000fe2000f8e003f */
[----:B------:R-:W-:Y:S02]  /*6950*/  IMAD.MOV.U32 R83, RZ, RZ, -0x1 ;  /* 0xffffffffff537424 */ /* 0x000fe400078e00ff */
[----:B------:R-:W-:-:S03]  /*6960*/  IMAD.MOV.U32 R81, RZ, RZ, -0x1 ;  /* 0xffffffffff517424 */ /* 0x000fc600078e00ff */
[----:B0-----:R-:W-:-:S04]  /*6970*/  IMAD.WIDE.U32 R16, R3, UR4, R16 ;  /* 0x0000000403107c25 */ /* 0x001fc8000f8e0010 */
[----:B------:R-:W-:Y:S01]  /*6980*/  IMAD R3, R3, UR5, RZ ;  /* 0x0000000503037c24 */ /* 0x000fe2000f8e02ff */
[----:B------:R-:W-:Y:S02]  /*6990*/  ULDC.64 UR4, c[0x0][0x650] ;  /* 0x0001940000047ab9 */ /* 0x000fe40000000a00 */
[----:B------:R-:W-:Y:S01]  /*69a0*/  ISETP.GE.U32.AND P0, PT, R16, UR4, PT ;  /* 0x0000000410007c0c */ /* 0x000fe2000bf06070 */
[--C-:B------:R-:W-:Y:S01]  /*69b0*/  IMAD.IADD R17, R17, 0x1, R3.reuse ;  /* 0x0000000111117824 */ /* 0x100fe200078e0203 */
[----:B------:R-:W-:-:S04]  /*69c0*/  PRMT R3, RZ, 0x7610, R3 ;  /* 0x00007610ff037816 */ /* 0x000fc80000000003 */
[----:B------:R-:W-:-:S13]  /*69d0*/  ISETP.GE.U32.AND.EX P0, PT, R17, UR5, PT, P0 ;  /* 0x0000000511007c0c */ /* 0x000fda000bf06100 */
[----:B------:R-:W-:Y:S05]  /*69e0*/  @P0 BRA `(.L_x_139) ;  /* 0x0000000400640947 */ /* 0x000fea0003800000 */
[----:B---3--:R-:W0:Y:S01]  /*69f0*/  S2R R12, SR_CTAID.X ;  /* 0x00000000000c7919 */ /* 0x008e220000002500 */
[----:B------:R-:W3:Y:S01]  /*6a00*/  LDC.64 R10, c[0x0][0x628] ;  /* 0x00018a00ff0a7b82 */ /* 0x000ee20000000a00 */
[----:B------:R-:W-:Y:S01]  /*6a10*/  ULDC UR4, c[0x0][0x150] ;  /* 0x0000540000047ab9 */ /* 0x000fe20000000800 */
[----:B-1----:R-:W-:Y:S01]  /*6a20*/  IMAD.MOV.U32 R8, RZ, RZ, R16 ;  /* 0x000000ffff087224 */ /* 0x002fe200078e0010 */
[----:B------:R-:W1:Y:S01]  /*6a30*/  S2R R24, SR_CTAID.Y ;  /* 0x0000000000187919 */ /* 0x000e620000002600 */
[----:B------:R-:W-:-:S04]  /*6a40*/  IMAD.MOV.U32 R9, RZ, RZ, R17 ;  /* 0x000000ffff097224 */ /* 0x000fc800078e0011 */
[----:B------:R-:W1:Y:S08]  /*6a50*/  LDC R21, c[0x0][0x144] ;  /* 0x00005100ff157b82 */ /* 0x000e700000000800 */
[----:B------:R-:W1:Y:S08]  /*6a60*/  LDC R0, c[0x0][0x630] ;  /* 0x00018c00ff007b82 */ /* 0x000e700000000800 */
[----:B------:R-:W1:Y:S01]  /*6a70*/  LDC.64 R14, c[0x0][0x620] ;  /* 0x00018800ff0e7b82 */ /* 0x000e620000000a00 */
[----:B---3--:R-:W-:-:S04]  /*6a80*/  ISETP.NE.U32.AND P0, PT, R10, RZ, PT ;  /* 0x000000ff0a00720c */ /* 0x008fc80003f05070 */
[----:B------:R-:W-:Y:S02]  /*6a90*/  ISETP.NE.AND.EX P0, PT, R11, RZ, PT, P0 ;  /* 0x000000ff0b00720c */ /* 0x000fe40003f05300 */
[----:B0-----:R-:W-:-:S05]  /*6aa0*/  I2FP.F32.U32 R3, R12 ;  /* 0x0000000c00037245 */ /* 0x001fca0000201000 */
[----:B------:R-:W-:-:S04]  /*6ab0*/  FMUL R3, R3, UR4 ;  /* 0x0000000403037c20 */ /* 0x000fc80008400000 */
[----:B------:R0:W3:Y:S02]  /*6ac0*/  F2I.U32.TRUNC.NTZ R20, R3 ;  /* 0x0000000300147305 */ /* 0x0000e4000020f000 */
[----:B------:R-:W-:Y:S05]  /*6ad0*/  @!P0 BRA `(.L_x_140) ;  /* 0x0000000000288947 */ /* 0x000fea0003800000 */
[----:B0-----:R-:W0:Y:S02]  /*6ae0*/  LDC R3, c[0x0][0x634] ;  /* 0x00018d00ff037b82 */ /* 0x001e240000000800 */
[----:B0-----:R-:W-:-:S05]  /*6af0*/  IADD3 R3, P0, R16, R3, RZ ;  /* 0x0000000310037210 */ /* 0x001fca0007f1e0ff */
[----:B------:R-:W-:-:S04]  /*6b00*/  IMAD.X R13, RZ, RZ, R17, P0 ;  /* 0x000000ffff0d7224 */ /* 0x000fc800000e0611 */
[----:B------:R-:W-:-:S04]  /*6b10*/  IMAD.WIDE.U32 R4, R13, R10, RZ ;  /* 0x0000000a0d047225 */ /* 0x000fc800078e00ff */
[----:B--2-4-:R-:W-:-:S04]  /*6b20*/  IMAD.WIDE.U32 R6, P0, R3, R11, R4 ;  /* 0x0000000b03067225 */ /* 0x014fc80007800004 */
[----:B------:R-:W-:-:S04]  /*6b30*/  IMAD.WIDE.U32 R4, R3, R10, RZ ;  /* 0x0000000a03047225 */ /* 0x000fc800078e00ff */
[----:B------:R-:W-:Y:S01]  /*6b40*/  IMAD.X R9, RZ, RZ, RZ, P0 ;  /* 0x000000ffff097224 */ /* 0x000fe200000e06ff */
[----:B------:R-:W-:Y:S01]  /*6b50*/  IADD3 RZ, P0, R5, R6, RZ ;  /* 0x0000000605ff7210 */ /* 0x000fe20007f1e0ff */
[----:B------:R-:W-:-:S04]  /*6b60*/  IMAD.MOV.U32 R8, RZ, RZ, R7 ;  /* 0x000000ffff087224 */ /* 0x000fc800078e0007 */
[----:B------:R-:W-:-:S08]  /*6b70*/  IMAD.WIDE.U32.X R8, R13, R11, R8, P0 ;  /* 0x0000000b0d087225 */ /* 0x000fd000000e0408 */
.L_x_140:
[----:B------:R-:W2:Y:S01]  /*6b80*/  LDC.64 R28, c[0x0][0x640] ;  /* 0x00019000ff1c7b82 */ /* 0x000ea20000000a00 */
[-CC-:B-1----:R-:W-:Y:S01]  /*6b90*/  SHF.R.U64 R81, R8, R0.reuse, R9.reuse ;  /* 0x0000000008517219 */ /* 0x182fe20000001209 */
[----:B---3--:R-:W-:Y:S01]  /*6ba0*/  IMAD.MOV R20, RZ, RZ, -R20 ;  /* 0x000000ffff147224 */ /* 0x008fe200078e0a14 */
[----:B------:R-:W-:Y:S01]  /*6bb0*/  SHF.R.U32.HI R0, RZ, R0, R9 ;  /* 0x00000000ff007219 */ /* 0x000fe20000011609 */
[----:B------:R-:W-:Y:S01]  /*6bc0*/  ULDC UR4, c[0x0][0x154] ;  /* 0x0000550000047ab9 */ /* 0x000fe20000000800 */
[----:B0-----:R-:W-:Y:S01]  /*6bd0*/  IADD3 R3, P0, RZ, -R81, RZ ;  /* 0x80000051ff037210 */ /* 0x001fe20007f1e0ff */
[----:B------:R-:W-:Y:S02]  /*6be0*/  IMAD R21, R21, R20, R12 ;  /* 0x0000001415157224 */ /* 0x000fe400078e020c */
[----:B--2-4-:R-:W0:Y:S01]  /*6bf0*/  LDC R6, c[0x0][0x618] ;  /* 0x00018600ff067b82 */ /* 0x014e220000000800 */
[----:B------:R-:W-:Y:S02]  /*6c00*/  IMAD.MOV.U32 R7, RZ, RZ, 0x1 ;  /* 0x00000001ff077424 */ /* 0x000fe400078e00ff */
[----:B------:R-:W-:-:S04]  /*6c10*/  IMAD.X R5, RZ, RZ, ~R0, P0 ;  /* 0x000000ffff057224 */ /* 0x000fc800000e0e00 */
[-C--:B------:R-:W-:Y:S01]  /*6c20*/  IMAD R0, R5, R14.reuse, RZ ;  /* 0x0000000e05007224 */ /* 0x080fe200078e02ff */
[----:B------:R-:W1:Y:S01]  /*6c30*/  LDC R8, c[0x0][0x608] ;  /* 0x00018200ff087b82 */ /* 0x000e620000000800 */
[----:B------:R-:W-:-:S04]  /*6c40*/  IMAD.WIDE.U32 R4, R3, R14, R16 ;  /* 0x0000000e03047225 */ /* 0x000fc800078e0010 */
[----:B------:R-:W-:Y:S01]  /*6c50*/  IMAD R3, R3, R15, R0 ;  /* 0x0000000f03037224 */ /* 0x000fe200078e0200 */
[----:B------:R-:W-:Y:S02]  /*6c60*/  I2FP.F32.U32 R0, R24 ;  /* 0x0000001800007245 */ /* 0x000fe40000201000 */
[----:B------:R-:W2:Y:S01]  /*6c70*/  LDC R26, c[0x0][0x658] ;  /* 0x00019600ff1a7b82 */ /* 0x000ea20000000800 */
[----:B------:R-:W-:Y:S01]  /*6c80*/  IMAD.IADD R3, R5, 0x1, R3 ;  /* 0x0000000105037824 */ /* 0x000fe200078e0203 */
[----:B------:R-:W-:Y:S01]  /*6c90*/  ISETP.NE.U32.AND P0, PT, R28, RZ, PT ;  /* 0x000000ff1c00720c */ /* 0x000fe20003f05070 */
[----:B------:R-:W-:Y:S01]  /*6ca0*/  FMUL R0, R0, UR4 ;  /* 0x0000000400007c20 */ /* 0x000fe20008400000 */
[----:B------:R-:W-:Y:S02]  /*6cb0*/  IMAD.MOV.U32 R5, RZ, RZ, -0x1 ;  /* 0xffffffffff057424 */ /* 0x000fe400078e00ff */
[----:B------:R-:W-:Y:S01]  /*6cc0*/  ISETP.NE.AND.EX P0, PT, R29, RZ, PT, P0 ;  /* 0x000000ff1d00720c */ /* 0x000fe20003f05300 */
[----:B------:R3:W4:Y:S01]  /*6cd0*/  F2I.U32.TRUNC.NTZ R13, R0 ;  /* 0x00000000000d7305 */ /* 0x000722000020f000 */
[----:B------:R-:W3:Y:S01]  /*6ce0*/  LDC R15, c[0x0][0x148] ;  /* 0x00005200ff0f7b82 */ /* 0x000ee20000000800 */
[----:B0-----:R-:W-:-:S02]  /*6cf0*/  SHF.R.U64 R12, R4, R6, R3 ;  /* 0x00000006040c7219 */ /* 0x001fc40000001203 */
[----:B------:R-:W-:-:S05]  /*6d00*/  SHF.R.U32.HI R3, RZ, R6, R3 ;  /* 0x00000006ff037219 */ /* 0x000fca0000011603 */
[----:B------:R-:W0:Y:S01]  /*6d10*/  LDC R20, c[0x0][0x600] ;  /* 0x00018000ff147b82 */ /* 0x000e220000000800 */
[-CC-:B-1----:R-:W-:Y:S02]  /*6d20*/  SHF.R.U64 R10, R12, R8.reuse, R3.reuse ;  /* 0x000000080c0a7219 */ /* 0x182fe40000001203 */
[----:B------:R-:W-:-:S05]  /*6d30*/  SHF.R.U32.HI R3, RZ, R8, R3 ;  /* 0x00000008ff037219 */ /* 0x000fca0000011603 */
[----:B------:R-:W1:Y:S01]  /*6d40*/  LDC R27, c[0x0][0x648] ;  /* 0x00019200ff1b7b82 */ /* 0x000e620000000800 */
[-C--:B--2---:R-:W-:Y:S02]  /*6d50*/  SHF.L.U32 R4, R5, R26.reuse, RZ ;  /* 0x0000001a05047219 */ /* 0x084fe400000006ff */
[-CC-:B------:R-:W-:Y:S02]  /*6d60*/  SHF.R.U64 R14, R10, R26.reuse, R3.reuse ;  /* 0x0000001a0a0e7219 */ /* 0x180fe40000001203 */
[----:B------:R-:W-:Y:S02]  /*6d70*/  SHF.R.U32.HI R5, RZ, R26, R3 ;  /* 0x0000001aff057219 */ /* 0x000fe40000011603 */
[----:B------:R-:W-:Y:S01]  /*6d80*/  LOP3.LUT R25, RZ, R4, RZ, 0x33, !PT ;  /* 0x00000004ff197212 */ /* 0x000fe200078e33ff */
[----:B------:R-:W2:Y:S01]  /*6d90*/  LDC R30, c[0x0][0x638] ;  /* 0x00018e00ff1e7b82 */ /* 0x000ea20000000800 */
[----:B------:R-:W-:Y:S01]  /*6da0*/  SHF.L.U32 R26, R7, R26, RZ ;  /* 0x0000001a071a7219 */ /* 0x000fe200000006ff */
[----:B------:R-:W-:-:S06]  /*6db0*/  IMAD.MOV.U32 R4, RZ, RZ, R14 ;  /* 0x000000ffff047224 */ /* 0x000fcc00078e000e */
[----:B------:R-:W0:Y:S01]  /*6dc0*/  LDC R31, c[0x0][0x610] ;  /* 0x00018400ff1f7b82 */ /* 0x000e220000000800 */
[----:B----4-:R-:W-:Y:S05]  /*6dd0*/  @!P0 BRA `(.L_x_141) ;  /* 0x0000000000288947 */ /* 0x010fea0003800000 */
[----:B------:R-:W4:Y:S02]  /*6de0*/  LDC R3, c[0x0][0x64c] ;  /* 0x00019300ff037b82 */ /* 0x000f240000000800 */
[----:B----4-:R-:W-:-:S05]  /*6df0*/  IADD3 R3, P0, R14, R3, RZ ;  /* 0x000000030e037210 */ /* 0x010fca0007f1e0ff */
        /* <DEDUP_REMOVED lines=8> */
.L_x_141:
[----:B------:R-:W-:Y:S01]  /*6e80*/  ISETP.NE.AND P0, PT, R2, 0x1, PT ;  /* 0x000000010200780c */ /* 0x000fe20003f05270 */
[----:B0-----:R-:W-:Y:S01]  /*6e90*/  VIADD R7, R20, 0xffffffff ;  /* 0xffffffff14077836 */ /* 0x001fe20000000000 */
[----:B-1-3--:R-:W-:Y:S01]  /*6ea0*/  SHF.R.U64 R0, R4, R27, R5 ;  /* 0x0000001b04007219 */ /* 0x00afe20000001205 */
[----:B------:R-:W-:Y:S01]  /*6eb0*/  IMAD.MOV R13, RZ, RZ, -R13 ;  /* 0x000000ffff0d7224 */ /* 0x000fe200078e0a0d */
[----:B------:R-:W-:Y:S01]  /*6ec0*/  LOP3.LUT R5, R10, R25, RZ, 0xc0, !PT ;  /* 0x000000190a057212 */ /* 0x000fe200078ec0ff */
[----:B------:R-:W-:Y:S01]  /*6ed0*/  IMAD.MOV.U32 R4, RZ, RZ, 0x1 ;  /* 0x00000001ff047424 */ /* 0x000fe200078e00ff */
[----:B------:R-:W-:Y:S01]  /*6ee0*/  LOP3.LUT R12, R12, R7, RZ, 0xc0, !PT ;  /* 0x000000070c0c7212 */ /* 0x000fe200078ec0ff */
[----:B------:R-:W-:Y:S02]  /*6ef0*/  IMAD.MOV R3, RZ, RZ, -R0 ;  /* 0x000000ffff037224 */ /* 0x000fe400078e0a00 */
[----:B------:R-:W-:Y:S02]  /*6f00*/  IMAD R0, R26, R0, R5 ;  /* 0x000000001a007224 */ /* 0x000fe400078e0205 */
[----:B--2---:R-:W-:-:S02]  /*6f10*/  IMAD R3, R3, R30, R14 ;  /* 0x0000001e03037224 */ /* 0x004fc400078e020e */
[----:B------:R-:W-:Y:S02]  /*6f20*/  @P0 IMAD R21, R15, R13, R24 ;  /* 0x0000000d0f150224 */ /* 0x000fe400078e0218 */
[----:B------:R-:W-:Y:S01]  /*6f30*/  IMAD R5, R3, R20, R12 ;  /* 0x0000001403057224 */ /* 0x000fe200078e020c */
[----:B------:R-:W-:Y:S01]  /*6f40*/  PRMT R3, R4, 0x7610, R3 ;  /* 0x0000761004037816 */ /* 0x000fe20000000003 */
[----:B------:R-:W-:-:S05]  /*6f50*/  IMAD R0, R0, R31, R21 ;  /* 0x0000001f00007224 */ /* 0x000fca00078e0215 */
[----:B------:R-:W-:Y:S02]  /*6f60*/  SEL R83, R5, R0, !P0 ;  /* 0x0000000005537207 */ /* 0x000fe40004000000 */
[----:B------:R-:W-:-:S07]  /*6f70*/  SEL R0, R0, R5, !P0 ;  /* 0x0000000500007207 */ /* 0x000fce0004000000 */
.L_x_139:
[----:B------:R-:W-:Y:S01]  /*6f80*/  LOP3.LUT P0, RZ, R3, 0xff, RZ, 0xc0, !PT ;  /* 0x000000ff03ff7812 */ /* 0x000fe2000780c0ff */
[----:B------:R-:W-:-:S12]  /*6f90*/  IMAD.MOV.U32 R82, RZ, RZ, R0 ;  /* 0x000000ffff527224 */ /* 0x000fd800078e0000 */
[----:B------:R-:W-:Y:S05]  /*6fa0*/  @P0 BRA `(.L_x_142) ;  /* 0xffffff9c00f80947 */ /* 0x000fea000383ffff */
[----:B------:R-:W-:Y:S05]  /*6fb0*/  EXIT ;  /* 0x000000000000794d */ /* 0x000fea0003800000 */
.L_x_3:
[----:B0-----:R-:W-:Y:S01]  /*6fc0*/  ULDC.64 UR4, c[0x0][0x650] ;  /* 0x0001940000047ab9 */ /* 0x001fe20000000a00 */
        /* <DEDUP_REMOVED lines=25> */
.L_x_144:
[--C-:B------:R-:W-:Y:S01]  /*7160*/  SHF.R.U64 R12, R10, R14, R11.reuse ;  /* 0x0000000e0a0c7219 */ /* 0x100fe2000000120b */
[----:B------:R-:W0:Y:S01]  /*7170*/  LDC R22, c[0x0][0x618] ;  /* 0x00018600ff167b82 */ /* 0x000e220000000800 */
[----:B------:R-:W-:Y:S01]  /*7180*/  I2FP.F32.U32 R6, R4 ;  /* 0x0000000400067245 */ /* 0x000fe20000201000 */
[----:B------:R-:W-:Y:S01]  /*7190*/  ULDC UR4, c[0x0][0x150] ;  /* 0x0000540000047ab9 */ /* 0x000fe20000000800 */
[----:B------:R-:W-:Y:S02]  /*71a0*/  SHF.R.U32.HI R5, RZ, R14, R11 ;  /* 0x0000000eff057219 */ /* 0x000fe4000001160b */
[----:B------:R-:W-:Y:S01]  /*71b0*/  IADD3 R9, P0, RZ, -R12, RZ ;  /* 0x8000000cff097210 */ /* 0x000fe20007f1e0ff */
[----:B------:R-:W-:Y:S01]  /*71c0*/  FMUL R11, R6, UR4 ;  /* 0x00000004060b7c20 */ /* 0x000fe20008400000 */
[----:B------:R-:W-:Y:S01]  /*71d0*/  ULDC UR4, c[0x0][0x154] ;  /* 0x0000550000047ab9 */ /* 0x000fe20000000800 */
[----:B------:R-:W1:Y:S02]  /*71e0*/  LDC.64 R24, c[0x0][0x640] ;  /* 0x00019000ff187b82 */ /* 0x000e640000000a00 */
[----:B------:R-:W-:-:S02]  /*71f0*/  IMAD.X R5, RZ, RZ, ~R5, P0 ;  /* 0x000000ffff057224 */ /* 0x000fc400000e0e05 */
[----:B------:R-:W2:Y:S01]  /*7200*/  F2I.U32.TRUNC.NTZ R11, R11 ;  /* 0x0000000b000b7305 */ /* 0x000ea2000020f000 */
[----:B------:R-:W-:-:S03]  /*7210*/  IMAD.WIDE.U32 R6, R9, R20, R16 ;  /* 0x0000001409067225 */ /* 0x000fc600078e0010 */
[----:B------:R-:W3:Y:S01]  /*7220*/  LDC R13, c[0x0][0x144] ;  /* 0x00005100ff0d7b82 */ /* 0x000ee20000000800 */
[----:B------:R-:W-:-:S04]  /*7230*/  IMAD R8, R5, R20, RZ ;  /* 0x0000001405087224 */ /* 0x000fc800078e02ff */
[----:B------:R-:W-:Y:S02]  /*7240*/  IMAD R5, R9, R21, R8 ;  /* 0x0000001509057224 */ /* 0x000fe400078e0208 */
[----:B------:R-:W-:Y:S01]  /*7250*/  IMAD.MOV.U32 R8, RZ, RZ, -0x1 ;  /* 0xffffffffff087424 */ /* 0x000fe200078e00ff */
[----:B------:R-:W4:Y:S01]  /*7260*/  LDC R14, c[0x0][0x608] ;  /* 0x00018200ff0e7b82 */ /* 0x000f220000000800 */
[----:B------:R-:W-:Y:S01]  /*7270*/  IMAD.IADD R5, R7, 0x1, R5 ;  /* 0x0000000107057824 */ /* 0x000fe200078e0205 */
[----:B------:R-:W-:-:S04]  /*7280*/  I2FP.F32.U32 R7, R3 ;  /* 0x0000000300077245 */ /* 0x000fc80000201000 */
[-C--:B0-----:R-:W-:Y:S01]  /*7290*/  SHF.R.U64 R10, R6, R22.reuse, R5 ;  /* 0x00000016060a7219 */ /* 0x081fe20000001205 */
[----:B--2---:R-:W-:Y:S01]  /*72a0*/  IMAD.MOV R6, RZ, RZ, -R11 ;  /* 0x000000ffff067224 */ /* 0x004fe200078e0a0b */
[----:B------:R-:W0:Y:S01]  /*72b0*/  LDC R9, c[0x0][0x658] ;  /* 0x00019600ff097b82 */ /* 0x000e220000000800 */
[----:B-1----:R-:W-:Y:S01]  /*72c0*/  ISETP.NE.U32.AND P0, PT, R24, RZ, PT ;  /* 0x000000ff1800720c */ /* 0x002fe20003f05070 */
[----:B------:R-:W-:Y:S01]  /*72d0*/  FMUL R7, R7, UR4 ;  /* 0x0000000407077c20 */ /* 0x000fe20008400000 */
[----:B------:R-:W-:Y:S02]  /*72e0*/  SHF.R.U32.HI R5, RZ, R22, R5 ;  /* 0x00000016ff057219 */ /* 0x000fe40000011605 */
[----:B------:R-:W-:-:S03]  /*72f0*/  ISETP.NE.AND.EX P0, PT, R25, RZ, PT, P0 ;  /* 0x000000ff1900720c */ /* 0x000fc60003f05300 */
[----:B------:R-:W1:Y:S01]  /*7300*/  LDC R20, c[0x0][0x148] ;  /* 0x00005200ff147b82 */ /* 0x000e620000000800 */
[----:B---3--:R-:W-:Y:S02]  /*7310*/  IMAD R23, R13, R6, R4 ;  /* 0x000000060d177224 */ /* 0x008fe400078e0204 */
[----:B------:R-:W-:-:S05]  /*7320*/  IMAD.MOV.U32 R6, RZ, RZ, 0x1 ;  /* 0x00000001ff067424 */ /* 0x000fca00078e00ff */
[----:B------:R-:W2:Y:S01]  /*7330*/  LDC R21, c[0x0][0x600] ;  /* 0x00018000ff157b82 */ /* 0x000ea20000000800 */
[-CC-:B----4-:R-:W-:Y:S02]  /*7340*/  SHF.R.U64 R13, R10, R14.reuse, R5.reuse ;  /* 0x0000000e0a0d7219 */ /* 0x190fe40000001205 */
[----:B------:R-:W-:Y:S02]  /*7350*/  SHF.R.U32.HI R4, RZ, R14, R5 ;  /* 0x0000000eff047219 */ /* 0x000fe40000011605 */
[----:B------:R3:W4:Y:S03]  /*7360*/  F2I.U32.TRUNC.NTZ R14, R7 ;  /* 0x00000007000e7305 */ /* 0x000726000020f000 */
[----:B------:R-:W1:Y:S01]  /*7370*/  LDC R26, c[0x0][0x648] ;  /* 0x00019200ff1a7b82 */ /* 0x000e620000000800 */
[-C--:B0-----:R-:W-:Y:S02]  /*7380*/  SHF.R.U64 R15, R13, R9.reuse, R4 ;  /* 0x000000090d0f7219 */ /* 0x081fe40000001204 */
[----:B------:R-:W-:-:S02]  /*7390*/  SHF.L.U32 R8, R8, R9, RZ ;  /* 0x0000000908087219 */ /* 0x000fc400000006ff */
[-C--:B------:R-:W-:Y:S01]  /*73a0*/  SHF.R.U32.HI R5, RZ, R9.reuse, R4 ;  /* 0x00000009ff057219 */ /* 0x080fe20000011604 */
[----:B------:R-:W-:Y:S01]  /*73b0*/  IMAD.MOV.U32 R4, RZ, RZ, R15 ;  /* 0x000000ffff047224 */ /* 0x000fe200078e000f */
[----:B------:R-:W-:Y:S01]  /*73c0*/  SHF.L.U32 R22, R6, R9, RZ ;  /* 0x0000000906167219 */ /* 0x000fe200000006ff */
[----:B------:R-:W0:Y:S01]  /*73d0*/  LDC R27, c[0x0][0x638] ;  /* 0x00018e00ff1b7b82 */ /* 0x000e220000000800 */
[----:B------:R-:W-:-:S07]  /*73e0*/  LOP3.LUT R28, RZ, R8, RZ, 0x33, !PT ;  /* 0x00000008ff1c7212 */ /* 0x000fce00078e33ff */
        /* <DEDUP_REMOVED lines=12> */
.L_x_145:
[----:B------:R-:W-:Y:S01]  /*74b0*/  ISETP.NE.AND P0, PT, R2, 0x1, PT ;  /* 0x000000010200780c */ /* 0x000fe20003f05270 */
[----:B--2---:R-:W-:Y:S01]  /*74c0*/  VIADD R7, R21, 0xffffffff ;  /* 0xffffffff15077836 */ /* 0x004fe20000000000 */
[----:B-1----:R-:W-:Y:S01]  /*74d0*/  SHF.R.U64 R5, R4, R26, R5 ;  /* 0x0000001a04057219 */ /* 0x002fe20000001205 */
[----:B------:R-:W-:Y:S01]  /*74e0*/  IMAD.MOV R14, RZ, RZ, -R14 ;  /* 0x000000ffff0e7224 */ /* 0x000fe200078e0a0e */
[----:B------:R-:W-:Y:S01]  /*74f0*/  LOP3.LUT R4, R13, R28, RZ, 0xc0, !PT ;  /* 0x0000001c0d047212 */ /* 0x000fe200078ec0ff */
[----:B------:R-:W-:Y:S01]  /*7500*/  IMAD.MOV.U32 R8, RZ, RZ, R12 ;  /* 0x000000ffff087224 */ /* 0x000fe200078e000c */
[----:B------:R-:W-:Y:S01]  /*7510*/  LOP3.LUT R10, R10, R7, RZ, 0xc0, !PT ;  /* 0x000000070a0a7212 */ /* 0x000fe200078ec0ff */
[----:B------:R-:W-:Y:S02]  /*7520*/  IMAD.MOV R6, RZ, RZ, -R5 ;  /* 0x000000ffff067224 */ /* 0x000fe400078e0a05 */
[----:B------:R-:W-:-:S04]  /*7530*/  IMAD R4, R22, R5, R4 ;  /* 0x0000000516047224 */ /* 0x000fc800078e0204 */
[----:B------:R-:W-:Y:S02]  /*7540*/  @P0 IMAD R23, R20, R14, R3 ;  /* 0x0000000e14170224 */ /* 0x000fe400078e0203 */
[----:B0-----:R-:W-:Y:S02]  /*7550*/  IMAD R3, R6, R27, R15 ;  /* 0x0000001b06037224 */ /* 0x001fe400078e020f */
[----:B------:R-:W-:Y:S02]  /*7560*/  IMAD R7, R4, R29, R23 ;  /* 0x0000001d04077224 */ /* 0x000fe400078e0217 */
[----:B------:R-:W-:Y:S02]  /*7570*/  IMAD R4, R3, R21, R10 ;  /* 0x0000001503047224 */ /* 0x000fe400078e020a */
[----:B------:R-:W-:-:S03]  /*7580*/  IMAD.MOV.U32 R6, RZ, RZ, 0x1 ;  /* 0x00000001ff067424 */ /* 0x000fc600078e00ff */
[----:B------:R-:W-:Y:S02]  /*7590*/  SEL R9, R4, R7, !P0 ;  /* 0x0000000704097207 */ /* 0x000fe40004000000 */
[----:B------:R-:W-:-:S07]  /*75a0*/  SEL R7, R7, R4, !P0 ;  /* 0x0000000407077207 */ /* 0x000fce0004000000 */
.L_x_143:
[----:B------:R-:W-:-:S08]  /*75b0*/  NOP ;  /* 0x0000000000007918 */ /* 0x000fd00000000000 */
[----:B------:R-:W0:-:S00]  /*75c0*/  USETMAXREG.DEALLOC.CTAPOOL 0x28 ;  /* 0x00000028000079c8 */ /* 0x000e0000080e0500 */
[----:B0-----:R-:W-:-:S13]  /*75d0*/  ISETP.NE.AND P0, PT, R0, RZ, PT ;  /* 0x000000ff0000720c */ /* 0x001fda0003f05270 */
[----:B------:R-:W-:Y:S05]  /*75e0*/  @P0 EXIT ;  /* 0x000000000000094d */ /* 0x000fea0003800000 */
[----:B------:R-:W-:Y:S01]  /*75f0*/  LOP3.LUT P0, RZ, R6, 0xff, RZ, 0xc0, !PT ;  /* 0x000000ff06ff7812 */ /* 0x000fe2000780c0ff */
[----:B------:R-:W-:Y:S02]  /*7600*/  IMAD.MOV.U32 R0, RZ, RZ, 0x1 ;  /* 0x00000001ff007424 */ /* 0x000fe400078e00ff */
[----:B------:R-:W-:-:S10]  /*7610*/  IMAD.MOV.U32 R12, RZ, RZ, RZ ;  /* 0x000000ffff0c7224 */ /* 0x000fd400078e00ff */
[----:B------:R-:W-:Y:S05]  /*7620*/  @!P0 BRA `(.L_x_146) ;  /* 0x0000000c00388947 */ /* 0x000fea0003800000 */
[----:B------:R-:W0:Y:S01]  /*7630*/  LDC R0, c[0x0][0x28c] ;  /* 0x0000a300ff007b82 */ /* 0x000e220000000800 */
[----:B------:R-:W-:Y:S01]  /*7640*/  ULDC UR5, c[0x0][0x600] ;  /* 0x0001800000057ab9 */ /* 0x000fe20000000800 */
[----:B------:R-:W-:Y:S01]  /*7650*/  ULDC UR4, c[0x0][0xc] ;  /* 0x0000030000047ab9 */ /* 0x000fe20000000800 */
[----:B------:R-:W-:Y:S01]  /*7660*/  UIADD3 UR16, UR5, -0x1, URZ ;  /* 0xffffffff05107890 */ /* 0x000fe2000fffe03f */
[C---:B------:R-:W-:Y:S01]  /*7670*/  LOP3.LUT P2, RZ, R18.reuse, 0x7f, RZ, 0xc0, !PT ;  /* 0x0000007f12ff7812 */ /* 0x040fe2000784c0ff */
[----:B------:R-:W-:Y:S01]  /*7680*/  ULDC UR6, c[0x0][0x658] ;  /* 0x0001960000067ab9 */ /* 0x000fe20000000800 */
[----:B------:R-:W-:Y:S01]  /*7690*/  ULDC UR5, c[0x0][0x10] ;  /* 0x0000040000057ab9 */ /* 0x000fe20000000800 */
[----:B------:R-:W-:Y:S01]  /*76a0*/  UMOV UR7, 0xffffffff ;  /* 0xffffffff00077882 */ /* 0x000fe20000000000 */
[----:B------:R-:W-:Y:S01]  /*76b0*/  UMOV UR8, 0x1 ;  /* 0x0000000100087882 */ /* 0x000fe20000000000 */
[----:B------:R-:W-:Y:S01]  /*76c0*/  UIMAD.WIDE.U32 UR4, UR4, UR5, URZ ;  /* 0x00000005040472a5 */ /* 0x000fe2000f8e003f */
[----:B------:R-:W-:Y:S01]  /*76d0*/  LOP3.LUT P0, RZ, R18, 0x1f, RZ, 0xc0, !PT ;  /* 0x0000001f12ff7812 */ /* 0x000fe2000780c0ff */
[----:B------:R-:W-:Y:S01]  /*76e0*/  USHF.L.U32 UR7, UR7, UR6, URZ ;  /* 0x0000000607077299 */ /* 0x000fe2000800063f */
[----:B------:R-:W-:Y:S01]  /*76f0*/  BSSY B0, `(.L_x_146) ;  /* 0x00000c1000007945 */ /* 0x000fe20003800000 */
[----:B------:R-:W-:Y:S01]  /*7700*/  USHF.L.U32 UR18, UR8, UR6, URZ ;  /* 0x0000000608127299 */ /* 0x000fe2000800063f */
[----:B------:R-:W-:Y:S01]  /*7710*/  IMAD.MOV.U32 R13, RZ, RZ, 0x1 ;  /* 0x00000001ff0d7424 */ /* 0x000fe200078e00ff */
[----:B------:R-:W-:Y:S01]  /*7720*/  LOP3.LUT R11, R19, 0x2, RZ, 0xfc, !PT ;  /* 0x00000002130b7812 */ /* 0x000fe200078efcff */
[----:B------:R-:W-:Y:S01]  /*7730*/  ULDC UR6, c[0x0][0x14] ;  /* 0x0000050000067ab9 */ /* 0x000fe20000000800 */
[----:B------:R-:W-:Y:S01]  /*7740*/  PLOP3.LUT P0, PT, P0, P2, PT, 0x8a, 0x0 ;  /* 0x000000000000781c */ /* 0x000fe20000705172 */
[----:B------:R-:W-:Y:S01]  /*7750*/  UIMAD.WIDE.U32 UR20, UR4, UR6, URZ ;  /* 0x00000006041472a5 */ /* 0x000fe2000f8e003f */
[----:B------:R-:W-:Y:S01]  /*7760*/  IMAD.MOV.U32 R12, RZ, RZ, RZ ;  /* 0x000000ffff0c7224 */ /* 0x000fe200078e00ff */
[----:B------:R-:W-:-:S02]  /*7770*/  UIMAD UR13, UR5, UR6, URZ ;  /* 0x00000006050d72a4 */ /* 0x000fc4000f8e023f */
[----:B------:R-:W-:Y:S01]  /*7780*/  ULOP3.LUT UR17, URZ, UR7, URZ, 0x33, !UPT ;  /* 0x000000073f117292 */ /* 0x000fe2000f8e333f */
[----:B0-----:R-:W-:Y:S01]  /*7790*/  VIADD R0, R0, 0x3f ;  /* 0x0000003f00007836 */ /* 0x001fe20000000000 */
[----:B------:R-:W-:Y:S01]  /*77a0*/  UIADD3 UR13, UR21, UR13, URZ ;  /* 0x0000000d150d7290 */ /* 0x000fe2000fffe03f */
[----:B------:R-:W-:-:S03]  /*77b0*/  ULDC.64 UR22, c[0x0][0x198] ;  /* 0x0000660000167ab9 */ /* 0x000fc60000000a00 */
[----:B------:R-:W-:-:S04]  /*77c0*/  SHF.R.S32.HI R3, RZ, 0x1f, R0 ;  /* 0x0000001fff037819 */ /* 0x000fc80000011400 */
[----:B------:R-:W-:Y:S01]  /*77d0*/  LEA.HI R3, R3, R0, RZ, 0x6 ;  /* 0x0000000003037211 */ /* 0x000fe200078f30ff */
[----:B------:R-:W-:-:S03]  /*77e0*/  IMAD.MOV.U32 R0, RZ, RZ, 0x1 ;  /* 0x00000001ff007424 */ /* 0x000fc600078e00ff */
[----:B------:R-:W-:-:S05]  /*77f0*/  SHF.R.S32.HI R3, RZ, 0x6, R3 ;  /* 0x00000006ff037819 */ /* 0x000fca0000011403 */
[----:B------:R-:W-:-:S07]  /*7800*/  VIADD R10, R3, 0x1 ;  /* 0x00000001030a7836 */ /* 0x000fce0000000000 */
.L_x_158:
[----:B------:R-:W-:-:S03]  /*7810*/  UMOV UR4, 0xffffffff ;  /* 0xffffffff00047882 */ /* 0x000fc60000000000 */
[----:B------:R-:W-:Y:S05]  /*7820*/  BRA.DIV UR4, `(.L_x_147) ;  /* 0x0000001204107947 */ /* 0x000fea000b800000 */
[----:B------:R-:W-:-:S13]  /*7830*/  ELECT P6, URZ, PT ;  /* 0x00000000003f782f */ /* 0x000fda00038c0000 */
.L_x_172:
[----:B------:R-:W0:Y:S01]  /*7840*/  LDC R4, c[0x0][0x28c] ;  /* 0x0000a300ff047b82 */ /* 0x000e220000000800 */
[----:B------:R-:W-:Y:S01]  /*7850*/  BSSY B1, `(.L_x_148) ;  /* 0x0000037000017945 */ /* 0x000fe20003800000 */
[----:B0-----:R-:W-:-:S13]  /*7860*/  ISETP.LT.OR P6, PT, R4, 0x1, !P6 ;  /* 0x000000010400780c */ /* 0x001fda00077c1670 */
[----:B------:R-:W-:Y:S05]  /*7870*/  @P6 BRA `(.L_x_149) ;  /* 0x0000000000d06947 */ /* 0x000fea0003800000 */
[----:B------:R-:W-:Y:S02]  /*7880*/  IMAD R15, R9, 0x70, RZ ;  /* 0x00000070090f7824 */ /* 0x000fe400078e02ff */
[----:B------:R-:W-:Y:S02]  /*7890*/  IMAD.SHL.U32 R18, R7, 0x80, RZ ;  /* 0x0000008007127824 */ /* 0x000fe400078e00ff */
[----:B------:R-:W-:Y:S02]  /*78a0*/  IMAD.MOV.U32 R20, RZ, RZ, RZ ;  /* 0x000000ffff147224 */ /* 0x000fe400078e00ff */
[----:B------:R-:W-:Y:S02]  /*78b0*/  IMAD.MOV.U32 R4, RZ, RZ, R10 ;  /* 0x000000ffff047224 */ /* 0x000fe400078e000a */
[----:B------:R-:W-:Y:S02]  /*78c0*/  IMAD.MOV.U32 R5, RZ, RZ, R0 ;  /* 0x000000ffff057224 */ /* 0x000fe400078e0000 */
[----:B------:R-:W-:-:S07]  /*78d0*/  IMAD.MOV.U32 R6, RZ, RZ, R12 ;  /* 0x000000ffff067224 */ /* 0x000fce00078e000c */
.L_x_153:
[----:B------:R-:W0:Y:S01]  /*78e0*/  S2R R14, SR_CgaCtaId ;  /* 0x00000000000e7919 */ /* 0x000e220000008800 */
[----:B------:R-:W-:Y:S01]  /*78f0*/  MOV R7, 0x400 ;  /* 0x0000040000077802 */ /* 0x000fe20000000f00 */
[----:B------:R-:W1:Y:S03]  /*7900*/  @!P2 LDC R9, c[0x0][0x500] ;  /* 0x00014000ff09ab82 */ /* 0x000e660000000800 */
[----:B0-----:R-:W-:Y:S02]  /*7910*/  LEA R21, R14, R7, 0x18 ;  /* 0x000000070e157211 */ /* 0x001fe400078ec0ff */
[----:B------:R-:W-:-:S03]  /*7920*/  SHF.L.U32 R7, R5, 0x1f, RZ ;  /* 0x0000001f05077819 */ /* 0x000fc600000006ff */
[----:B------:R-:W-:-:S04]  /*7930*/  IMAD R14, R6, 0x8, R21 ;  /* 0x00000008060e7824 */ /* 0x000fc800078e0215 */
[----:B------:R-:W0:Y:S02]  /*7940*/  SYNCS.PHASECHK.TRANS64.TRYWAIT P1, [R14+URZ+0x38], R7 ;  /* 0x000038070e0075a7 */ /* 0x000e24000802017f */
[----:B01----:R-:W-:Y:S05]  /*7950*/  @!P1 BRA `(.L_x_150) ;  /* 0x0000000c00e49947 */ /* 0x003fea0003800000 */
.L_x_173:
[----:B0-----:R-:W-:Y:S01]  /*7960*/  PRMT R7, R11, 0x9910, RZ ;  /* 0x000099100b077816 */ /* 0x001fe200000000ff */
[----:B------:R0:W-:Y:S03]  /*7970*/  @!P2 SYNCS.ARRIVE.TRANS64 RZ, [R14+URZ], R9 ;  /* 0x000000090effa9a7 */ /* 0x0001e6000800003f */
[----:B------:R-:W-:-:S13]  /*7980*/  ISETP.NE.AND P1, PT, R7, 0x2, PT ;  /* 0x000000020700780c */ /* 0x000fda0003f25270 */
[----:B0-----:R-:W-:Y:S05]  /*7990*/  @P1 BRA `(.L_x_151) ;  /* 0x0000000000041947 */ /* 0x001fea0003800000 */
[----:B------:R-:W-:Y:S01]  /*79a0*/  BPT.TRAP 0x1 ;  /* 0x000000040000795c */ /* 0x000fe20000300000 */
.L_x_151:
[----:B------:R-:W-:Y:S05]  /*79b0*/  @P0 BRA `(.L_x_152) ;  /* 0x0000000000040947 */ /* 0x000fea0003800000 */
[----:B------:R-:W-:Y:S01]  /*79c0*/  BPT.TRAP 0x1 ;  /* 0x000000040000795c */ /* 0x000fe20000300000 */
.L_x_152:
[--C-:B------:R-:W-:Y:S01]  /*79d0*/  IMAD R7, R6, 0x4000, R21.reuse ;  /* 0x0000400006077824 */ /* 0x100fe200078e0215 */
[----:B------:R-:W-:Y:S01]  /*79e0*/  R2UR UR9, R14 ;  /* 0x000000000e0972ca */ /* 0x000fe200000e0000 */
[----:B------:R-:W-:Y:S01]  /*79f0*/  IMAD R21, R6, 0x3800, R21 ;  /* 0x0000380006157824 */ /* 0x000fe200078e0215 */
[----:B------:R-:W-:Y:S01]  /*7a00*/  UIADD3 UR4, UP0, UR22, 0xf0, URZ ;  /* 0x000000f016047890 */ /* 0x000fe2000ff1e03f */
[----:B------:R-:W-:Y:S01]  /*7a10*/  VIADD R4, R4, 0xffffffff ;  /* 0xffffffff04047836 */ /* 0x000fe20000000000 */
[----:B------:R-:W-:Y:S01]  /*7a20*/  R2UR UR5, R7 ;  /* 0x00000000070572ca */ /* 0x000fe200000e0000 */
[----:B------:R-:W-:Y:S01]  /*7a30*/  UIADD3 UR24, UP1, UR22, 0x1f0, URZ ;  /* 0x000001f016187890 */ /* 0x000fe2000ff3e03f */
[----:B------:R-:W-:Y:S01]  /*7a40*/  R2UR UR8, R21 ;  /* 0x00000000150872ca */ /* 0x000fe200000e0000 */
[----:B------:R-:W-:Y:S01]  /*7a50*/  VIADD R6, R6, 0x1 ;  /* 0x0000000106067836 */ /* 0x000fe20000000000 */
[----:B------:R-:W-:Y:S01]  /*7a60*/  R2UR UR11, R18 ;  /* 0x00000000120b72ca */ /* 0x000fe200000e0000 */
[----:B------:R-:W-:Y:S01]  /*7a70*/  UIADD3.X UR25, URZ, UR23, URZ, UP1, !UPT ;  /* 0x000000173f197290 */ /* 0x000fe20008ffe43f */
[----:B------:R-:W-:Y:S01]  /*7a80*/  R2UR UR10, R20 ;  /* 0x00000000140a72ca */ /* 0x000fe200000e0000 */
[----:B------:R-:W-:Y:S01]  /*7a90*/  UMOV UR6, 0x0 ;  /* 0x0000000000067882 */ /* 0x000fe20000000000 */
[----:B------:R-:W-:Y:S01]  /*7aa0*/  R2UR UR12, R8 ;  /* 0x00000000080c72ca */ /* 0x000fe200000e0000 */
[----:B------:R-:W-:Y:S01]  /*7ab0*/  UMOV UR7, 0x10000000 ;  /* 0x1000000000077882 */ /* 0x000fe20000000000 */
[----:B------:R-:W-:Y:S01]  /*7ac0*/  R2UR UR19, R15 ;  /* 0x000000000f1372ca */ /* 0x000fe200000e0000 */
[----:B------:R-:W-:Y:S01]  /*7ad0*/  VIADD R20, R20, 0x40 ;  /* 0x0000004014147836 */ /* 0x000fe20000000000 */
[----:B------:R-:W-:Y:S01]  /*7ae0*/  ISETP.GT.AND P3, PT, R4, 0x1, PT ;  /* 0x000000010400780c */ /* 0x000fe20003f64270 */
[----:B------:R-:W-:Y:S01]  /*7af0*/  UIADD3 UR14, UR5, 0x180, URZ ;  /* 0x00000180050e7890 */ /* 0x000fe2000fffe03f */
[----:B------:R-:W-:Y:S01]  /*7b00*/  ISETP.NE.AND P1, PT, R6, 0x7, PT ;  /* 0x000000070600780c */ /* 0x000fe20003f25270 */
[----:B------:R-:W-:-:S02]  /*7b10*/  UIADD3.X UR5, URZ, UR23, URZ, UP0, !UPT ;  /* 0x000000173f057290 */ /* 0x000fc400087fe43f */
[----:B------:R-:W-:Y:S01]  /*7b20*/  UIADD3 UR15, UR8, 0x1c180, URZ ;  /* 0x0001c180080f7890 */ /* 0x000fe2000fffe03f */
[----:B------:R-:W-:Y:S02]  /*7b30*/  SEL R14, RZ, 0x1, P1 ;  /* 0x00000001ff0e7807 */ /* 0x000fe40000800000 */
[----:B------:R-:W-:Y:S01]  /*7b40*/  UMOV UR8, UR14 ;  /* 0x0000000e00087c82 */ /* 0x000fe20008000000 */
[----:B------:R-:W-:Y:S02]  /*7b50*/  SEL R6, R6, RZ, P1 ;  /* 0x000000ff06067207 */ /* 0x000fe40000800000 */
[----:B------:R-:W-:Y:S01]  /*7b60*/  LOP3.LUT R5, R5, R14, RZ, 0x3c, !PT ;  /* 0x0000000e05057212 */ /* 0x000fe200078e3cff */
[----:B------:R0:W-:Y:S02]  /*7b70*/  UTMALDG.3D [UR8], [UR4], desc[UR6] ;  /* 0x00000608040075b4 */ /* 0x0001e40008011000 */
[----:B0-----:R-:W-:Y:S01]  /*7b80*/  UMOV UR8, UR15 ;  /* 0x0000000f00087c82 */ /* 0x001fe20008000000 */
[----:B------:R-:W-:-:S02]  /*7b90*/  UMOV UR11, UR19 ;  /* 0x00000013000b7c82 */ /* 0x000fc40008000000 */
[----:B------:R0:W-:Y:S02]  /*7ba0*/  UTMALDG.3D [UR8], [UR24], desc[UR6] ;  /* 0x00000608180075b4 */ /* 0x0001e40008011000 */
[----:B0-----:R-:W-:Y:S05]  /*7bb0*/  @P3 BRA `(.L_x_153) ;  /* 0xfffffffc00483947 */ /* 0x001fea000383ffff */
.L_x_149:
[----:B------:R-:W-:Y:S05]  /*7bc0*/  BSYNC B1 ;  /* 0x0000000000017941 */ /* 0x000fea0003800000 */
.L_x_148:
[----:B------:R-:W-:Y:S01]  /*7bd0*/  LOP3.LUT P4, RZ, R13, 0xff, RZ, 0xc0, !PT ;  /* 0x000000ff0dff7812 */ /* 0x000fe2000788c0ff */
[C---:B------:R-:W-:Y:S01]  /*7be0*/  IMAD.IADD R12, R3.reuse, 0x1, R12 ;  /* 0x00000001030c7824 */ /* 0x040fe200078e020c */
[----:B------:R-:W-:Y:S01]  /*7bf0*/  ULDC.64 UR4, c[0x0][0x650] ;  /* 0x0001940000047ab9 */ /* 0x000fe20000000a00 */
[C---:B------:R-:W-:Y:S01]  /*7c00*/  ISETP.GE.U32.AND P3, PT, R3.reuse, 0x7, PT ;  /* 0x000000070300780c */ /* 0x040fe20003f66070 */
[----:B------:R-:W-:Y:S01]  /*7c10*/  BSSY B1, `(.L_x_154) ;  /* 0x000006c000017945 */ /* 0x000fe20003800000 */
[C---:B------:R-:W-:Y:S01]  /*7c20*/  IMAD.WIDE.U32 R4, R12.reuse, 0x24924925, RZ ;  /* 0x249249250c047825 */ /* 0x040fe200078e00ff */
[C---:B------:R-:W-:Y:S02]  /*7c30*/  ISETP.GT.U32.AND P1, PT, R12.reuse, 0x6, PT ;  /* 0x000000060c00780c */ /* 0x040fe40003f24070 */
[----:B------:R-:W-:Y:S01]  /*7c40*/  PRMT R13, RZ, 0x7610, R13 ;  /* 0x00007610ff0d7816 */ /* 0x000fe2000000000d */
[----:B------:R-:W-:Y:S01]  /*7c50*/  IMAD.IADD R4, R12, 0x1, -R5 ;  /* 0x000000010c047824 */ /* 0x000fe200078e0a05 */
[----:B------:R-:W-:Y:S01]  /*7c60*/  ISETP.LT.U32.AND P1, PT, R3, 0x7, P1 ;  /* 0x000000070300780c */ /* 0x000fe20000f21070 */
[----:B------:R-:W-:-:S02]  /*7c70*/  IMAD.MOV.U32 R9, RZ, RZ, -0x1 ;  /* 0xffffffffff097424 */ /* 0x000fc400078e00ff */
[----:B------:R-:W0:Y:S01]  /*7c80*/  @P4 S2R R7, SR_CgaCtaId ;  /* 0x0000000000074919 */ /* 0x000e220000008800 */
[----:B------:R-:W-:Y:S01]  /*7c90*/  @P4 MOV R6, 0x400 ;  /* 0x0000040000064802 */ /* 0x000fe20000000f00 */
[----:B------:R-:W-:Y:S01]  /*7ca0*/  IMAD.MOV.U32 R8, RZ, RZ, -0x1 ;  /* 0xffffffffff087424 */ /* 0x000fe200078e00ff */
[----:B------:R-:W-:-:S04]  /*7cb0*/  LEA.HI R4, R4, R5, RZ, 0x1f ;  /* 0x0000000504047211 */ /* 0x000fc800078ff8ff */
[--C-:B------:R-:W-:Y:S02]  /*7cc0*/  SHF.R.U32.HI R5, RZ, 0x2, R4.reuse ;  /* 0x00000002ff057819 */ /* 0x100fe40000011604 */
[----:B------:R-:W-:-:S03]  /*7cd0*/  PRMT R4, RZ, 0x7610, R4 ;  /* 0x00007610ff047816 */ /* 0x000fc60000000004 */
[----:B------:R-:W-:Y:S01]  /*7ce0*/  IMAD R12, R5, -0x7, R12 ;  /* 0xfffffff9050c7824 */ /* 0x000fe200078e020c */
[----:B0-----:R-:W-:Y:S02]  /*7cf0*/  @P4 LEA R6, R7, R6, 0x18 ;  /* 0x0000000607064211 */ /* 0x001fe400078ec0ff */
[----:B------:R-:W-:Y:S02]  /*7d00*/  SEL R7, RZ, 0x1, !P1 ;  /* 0x00000001ff077807 */ /* 0x000fe40004800000 */
[----:B------:R-:W-:Y:S01]  /*7d10*/  IADD3 R16, P1, R16, UR20, RZ ;  /* 0x0000001410107c10 */ /* 0x000fe2000ff3e0ff */
[----:B------:R0:W-:Y:S01]  /*7d20*/  @P4 SYNCS.ARRIVE.TRANS64.A1T0 RZ, [R6+URZ+0x88], RZ ;  /* 0x000088ff06ff49a7 */ /* 0x0001e2000810003f */
[----:B------:R-:W-:Y:S01]  /*7d30*/  LOP3.LUT R0, R0, R7, RZ, 0x3c, !PT ;  /* 0x0000000700007212 */ /* 0x000fe200078e3cff */
[----:B------:R-:W-:Y:S01]  /*7d40*/  IMAD.MOV.U32 R7, RZ, RZ, -0x1 ;  /* 0xffffffffff077424 */ /* 0x000fe200078e00ff */
[----:B------:R-:W-:Y:S02]  /*7d50*/  IADD3.X R17, R17, UR13, RZ, P1, !PT ;  /* 0x0000000d11117c10 */ /* 0x000fe40008ffe4ff */
[----:B------:R-:W-:-:S02]  /*7d60*/  ISETP.GE.U32.AND P1, PT, R16, UR4, PT ;  /* 0x0000000410007c0c */ /* 0x000fc4000bf26070 */
[----:B------:R-:W-:Y:S02]  /*7d70*/  @P3 LOP3.LUT R0, R0, 0x1, R5, 0x78, !PT ;  /* 0x0000000100003812 */ /* 0x000fe400078e7805 */
[----:B------:R-:W-:-:S13]  /*7d80*/  ISETP.GE.U32.AND.EX P1, PT, R17, UR5, PT, P1 ;  /* 0x0000000511007c0c */ /* 0x000fda000bf26110 */
[----:B0-----:R-:W-:Y:S05]  /*7d90*/  @P1 BRA `(.L_x_155) ;  /* 0x00000004004c1947 */ /* 0x001fea0003800000 */
[----:B------:R-:W-:Y:S01]  /*7da0*/  ULDC.64 UR4, c[0x0][0x628] ;  /* 0x00018a0000047ab9 */ /* 0x000fe20000000a00 */
[----:B------:R-:W0:Y:S01]  /*7db0*/  S2R R15, SR_CTAID.X ;  /* 0x00000000000f7919 */ /* 0x000e220000002500 */
[----:B------:R-:W-:Y:S01]  /*7dc0*/  ISETP.NE.U32.AND P1, PT, RZ, UR4, PT ;  /* 0x00000004ff007c0c */ /* 0x000fe2000bf25070 */
[----:B------:R-:W-:Y:S01]  /*7dd0*/  ULDC UR7, c[0x0][0x630] ;  /* 0x00018c0000077ab9 */ /* 0x000fe20000000800 */
[----:B------:R-:W-:Y:S01]  /*7de0*/  IMAD.MOV.U32 R4, RZ, RZ, R16 ;  /* 0x000000ffff047224 */ /* 0x000fe200078e0010 */
[----:B------:R-:W1:Y:S01]  /*7df0*/  S2R R14, SR_CTAID.Y ;  /* 0x00000000000e7919 */ /* 0x000e620000002600 */
[----:B------:R-:W-:Y:S01]  /*7e00*/  ISETP.NE.AND.EX P1, PT, RZ, UR5, PT, P1 ;  /* 0x00000005ff007c0c */ /* 0x000fe2000bf25310 */
[----:B------:R-:W-:-:S12]  /*7e10*/  IMAD.MOV.U32 R5, RZ, RZ, R17 ;  /* 0x000000ffff057224 */ /* 0x000fd800078e0011 */
[----:B------:R-:W-:Y:S05]  /*7e20*/  @!P1 BRA `(.L_x_156) ;  /* 0x0000000000289947 */ /* 0x000fea0003800000 */
[----:B------:R-:W-:Y:S02]  /*7e30*/  ULDC UR6, c[0x0][0x634] ;  /* 0x00018d0000067ab9 */ /* 0x000fe40000000800 */
[----:B------:R-:W-:-:S05]  /*7e40*/  IADD3 R9, P1, R16, UR6, RZ ;  /* 0x0000000610097c10 */ /* 0x000fca000ff3e0ff */
[----:B------:R-:W-:-:S04]  /*7e50*/  IMAD.X R21, RZ, RZ, R17, P1 ;  /* 0x000000ffff157224 */ /* 0x000fc800008e0611 */
[----:B------:R-:W-:-:S04]  /*7e60*/  IMAD.WIDE.U32 R6, R21, UR4, RZ ;  /* 0x0000000415067c25 */ /* 0x000fc8000f8e00ff */
[----:B------:R-:W-:-:S04]  /*7e70*/  IMAD.WIDE.U32 R6, P1, R9, UR5, R6 ;  /* 0x0000000509067c25 */ /* 0x000fc8000f820006 */
[----:B------:R-:W-:-:S04]  /*7e80*/  IMAD.WIDE.U32 R8, R9, UR4, RZ ;  /* 0x0000000409087c25 */ /* 0x000fc8000f8e00ff */
[----:B------:R-:W-:Y:S01]  /*7e90*/  IMAD.X R5, RZ, RZ, RZ, P1 ;  /* 0x000000ffff057224 */ /* 0x000fe200008e06ff */
[----:B------:R-:W-:Y:S01]  /*7ea0*/  IADD3 RZ, P1, R9, R6, RZ ;  /* 0x0000000609ff7210 */ /* 0x000fe20007f3e0ff */
[----:B------:R-:W-:-:S04]  /*7eb0*/  IMAD.MOV.U32 R4, RZ, RZ, R7 ;  /* 0x000000ffff047224 */ /* 0x000fc800078e0007 */
[----:B------:R-:W-:-:S08]  /*7ec0*/  IMAD.WIDE.U32.X R4, R21, UR5, R4, P1 ;  /* 0x0000000515047c25 */ /* 0x000fd000088e0404 */
.L_x_156:
[--C-:B------:R-:W-:Y:S01]  /*7ed0*/  SHF.R.U64 R8, R4, UR7, R5.reuse ;  /* 0x0000000704087c19 */ /* 0x100fe20008001205 */
[----:B------:R-:W-:Y:S01]  /*7ee0*/  ULDC.64 UR4, c[0x0][0x620] ;  /* 0x0001880000047ab9 */ /* 0x000fe20000000a00 */
[----:B------:R-:W-:Y:S01]  /*7ef0*/  SHF.R.U32.HI R4, RZ, UR7, R5 ;  /* 0x00000007ff047c19 */ /* 0x000fe20008011605 */
[----:B------:R-:W2:Y:S01]  /*7f00*/  LDC R24, c[0x0][0x144] ;  /* 0x00005100ff187b82 */ /* 0x000ea20000000800 */
[----:B------:R-:W-:Y:S01]  /*7f10*/  IADD3 R7, P1, RZ, -R8, RZ ;  /* 0x80000008ff077210 */ /* 0x000fe20007f3e0ff */
[----:B------:R-:W-:Y:S01]  /*7f20*/  ULDC.64 UR8, c[0x0][0x640] ;  /* 0x0001900000087ab9 */ /* 0x000fe20000000a00 */
[----:B0-----:R-:W-:Y:S01]  /*7f30*/  I2FP.F32.U32 R9, R15 ;  /* 0x0000000f00097245 */ /* 0x001fe20000201000 */
[----:B------:R-:W-:Y:S02]  /*7f40*/  ULDC UR6, c[0x0][0x608] ;  /* 0x0001820000067ab9 */ /* 0x000fe40000000800 */
[----:B------:R-:W-:Y:S01]  /*7f50*/  IMAD.X R4, RZ, RZ, ~R4, P1 ;  /* 0x000000ffff047224 */ /* 0x000fe200008e0e04 */
[----:B------:R-:W-:Y:S01]  /*7f60*/  ISETP.NE.U32.AND P1, PT, RZ, UR8, PT ;  /* 0x00000008ff007c0c */ /* 0x000fe2000bf25070 */
[----:B------:R-:W0:Y:S02]  /*7f70*/  LDC R21, c[0x0][0x148] ;  /* 0x00005200ff157b82 */ /* 0x000e240000000800 */
[----:B------:R-:W-:Y:S01]  /*7f80*/  IMAD R6, R4, UR4, RZ ;  /* 0x0000000404067c24 */ /* 0x000fe2000f8e02ff */
[----:B------:R-:W-:Y:S01]  /*7f90*/  ISETP.NE.AND.EX P1, PT, RZ, UR9, PT, P1 ;  /* 0x00000009ff007c0c */ /* 0x000fe2000bf25310 */
[----:B------:R-:W-:Y:S01]  /*7fa0*/  IMAD.WIDE.U32 R4, R7, UR4, R16 ;  /* 0x0000000407047c25 */ /* 0x000fe2000f8e0010 */
[----:B------:R-:W-:-:S03]  /*7fb0*/  ULDC UR4, c[0x0][0x150] ;  /* 0x0000540000047ab9 */ /* 0x000fc60000000800 */
[----:B------:R-:W-:Y:S02]  /*7fc0*/  IMAD R7, R7, UR5, R6 ;  /* 0x0000000507077c24 */ /* 0x000fe4000f8e0206 */
[----:B------:R-:W-:Y:S01]  /*7fd0*/  FMUL R6, R9, UR4 ;  /* 0x0000000409067c20 */ /* 0x000fe20008400000 */
[----:B------:R-:W-:Y:S01]  /*7fe0*/  ULDC UR4, c[0x0][0x618] ;  /* 0x0001860000047ab9 */ /* 0x000fe20000000800 */
[----:B------:R-:W-:Y:S01]  /*7ff0*/  ULDC UR5, c[0x0][0x154] ;  /* 0x0000550000057ab9 */ /* 0x000fe20000000800 */
[----:B------:R-:W-:-:S03]  /*8000*/  IMAD.IADD R5, R5, 0x1, R7 ;  /* 0x0000000105057824 */ /* 0x000fc600078e0207 */
[----:B------:R-:W3:Y:S02]  /*8010*/  F2I.U32.TRUNC.NTZ R6, R6 ;  /* 0x0000000600067305 */ /* 0x000ee4000020f000 */
[----:B------:R-:W-:Y:S02]  /*8020*/  SHF.R.U64 R9, R4, UR4, R5 ;  /* 0x0000000404097c19 */ /* 0x000fe40008001205 */
[----:B-1----:R-:W-:-:S05]  /*8030*/  I2FP.F32.U32 R4, R14 ;  /* 0x0000000e00047245 */ /* 0x002fca0000201000 */
[----:B------:R-:W-:Y:S01]  /*8040*/  FMUL R22, R4, UR5 ;  /* 0x0000000504167c20 */ /* 0x000fe20008400000 */
[----:B------:R-:W-:Y:S01]  /*8050*/  SHF.R.U32.HI R4, RZ, UR4, R5 ;  /* 0x00000004ff047c19 */ /* 0x000fe20008011605 */
[----:B------:R-:W-:-:S03]  /*8060*/  ULDC UR4, c[0x0][0x658] ;  /* 0x0001960000047ab9 */ /* 0x000fc60000000800 */
[--C-:B------:R-:W-:Y:S01]  /*8070*/  SHF.R.U64 R20, R9, UR6, R4.reuse ;  /* 0x0000000609147c19 */ /* 0x100fe20008001204 */
[----:B------:R-:W1:Y:S01]  /*8080*/  F2I.U32.TRUNC.NTZ R22, R22 ;  /* 0x0000001600167305 */ /* 0x000e62000020f000 */
[----:B------:R-:W-:Y:S01]  /*8090*/  SHF.R.U32.HI R5, RZ, UR6, R4 ;  /* 0x00000006ff057c19 */ /* 0x000fe20008011604 */
[----:B---3--:R-:W-:-:S03]  /*80a0*/  IMAD.MOV R6, RZ, RZ, -R6 ;  /* 0x000000ffff067224 */ /* 0x008fc600078e0a06 */
[----:B------:R-:W-:Y:S01]  /*80b0*/  SHF.R.U64 R18, R20, UR4, R5 ;  /* 0x0000000414127c19 */ /* 0x000fe20008001205 */
[----:B--2---:R-:W-:Y:S01]  /*80c0*/  IMAD R15, R24, R6, R15 ;  /* 0x00000006180f7224 */ /* 0x004fe200078e020f */
[----:B------:R-:W-:-:S03]  /*80d0*/  SHF.R.U32.HI R23, RZ, UR4, R5 ;  /* 0x00000004ff177c19 */ /* 0x000fc60008011605 */
[----:B------:R-:W-:Y:S02]  /*80e0*/  IMAD.MOV.U32 R4, RZ, RZ, R18 ;  /* 0x000000ffff047224 */ /* 0x000fe400078e0012 */
[----:B------:R-:W-:Y:S01]  /*80f0*/  IMAD.MOV.U32 R5, RZ, RZ, R23 ;  /* 0x000000ffff057224 */ /* 0x000fe200078e0017 */
[----:B-1----:R-:W-:Y:S06]  /*8100*/  @!P1 BRA `(.L_x_157) ;  /* 0x0000000000289947 */ /* 0x002fec0003800000 */
[----:B------:R-:W-:Y:S02]  /*8110*/  ULDC UR4, c[0x0][0x64c] ;  /* 0x0001930000047ab9 */ /* 0x000fe40000000800 */
[----:B------:R-:W-:-:S05]  /*8120*/  IADD3 R5, P1, R18, UR4, RZ ;  /* 0x0000000412057c10 */ /* 0x000fca000ff3e0ff */
[----:B------:R-:W-:-:S04]  /*8130*/  IMAD.X R23, RZ, RZ, R23, P1 ;  /* 0x000000ffff177224 */ /* 0x000fc800008e0617 */
[----:B------:R-:W-:-:S04]  /*8140*/  IMAD.WIDE.U32 R6, R23, UR8, RZ ;  /* 0x0000000817067c25 */ /* 0x000fc8000f8e00ff */
[----:B------:R-:W-:-:S04]  /*8150*/  IMAD.WIDE.U32 R6, P1, R5, UR9, R6 ;  /* 0x0000000905067c25 */ /* 0x000fc8000f820006 */
[----:B------:R-:W-:-:S04]  /*8160*/  IMAD.WIDE.U32 R4, R5, UR8, RZ ;  /* 0x0000000805047c25 */ /* 0x000fc8000f8e00ff */
[----:B------:R-:W-:Y:S01]  /*8170*/  IMAD.MOV.U32 R4, RZ, RZ, R7 ;  /* 0x000000ffff047224 */ /* 0x000fe200078e0007 */
[----:B------:R-:W-:Y:S01]  /*8180*/  IADD3 RZ, P3, R5, R6, RZ ;  /* 0x0000000605ff7210 */ /* 0x000fe20007f7e0ff */
[----:B------:R-:W-:-:S04]  /*8190*/  IMAD.X R5, RZ, RZ, RZ, P1 ;  /* 0x000000ffff057224 */ /* 0x000fc800008e06ff */
[----:B------:R-:W-:-:S08]  /*81a0*/  IMAD.WIDE.U32.X R4, R23, UR9, R4, P3 ;  /* 0x0000000917047c25 */ /* 0x000fd000098e0404 */
.L_x_157:
[----:B------:R-:W-:Y:S01]  /*81b0*/  ISETP.NE.AND P1, PT, R2, 0x1, PT ;  /* 0x000000010200780c */ /* 0x000fe20003f25270 */
[----:B------:R-:W-:Y:S01]  /*81c0*/  ULDC UR4, c[0x0][0x648] ;  /* 0x0001920000047ab9 */ /* 0x000fe20000000800 */
[----:B------:R-:W-:Y:S01]  /*81d0*/  LOP3.LUT R20, R20, UR17, RZ, 0xc0, !PT ;  /* 0x0000001114147c12 */ /* 0x000fe2000f8ec0ff */
[----:B------:R-:W-:Y:S01]  /*81e0*/  IMAD.MOV R22, RZ, RZ, -R22 ;  /* 0x000000ffff167224 */ /* 0x000fe200078e0a16 */
[----:B------:R-:W-:Y:S01]  /*81f0*/  SHF.R.U64 R5, R4, UR4, R5 ;  /* 0x0000000404057c19 */ /* 0x000fe20008001205 */
[----:B------:R-:W-:Y:S01]  /*8200*/  ULDC UR4, c[0x0][0x638] ;  /* 0x00018e0000047ab9 */ /* 0x000fe20000000800 */
[----:B------:R-:W-:Y:S01]  /*8210*/  LOP3.LUT R9, R9, UR16, RZ, 0xc0, !PT ;  /* 0x0000001009097c12 */ /* 0x000fe2000f8ec0ff */
[----:B------:R-:W-:Y:S01]  /*8220*/  ULDC UR5, c[0x0][0x610] ;  /* 0x0001840000057ab9 */ /* 0x000fe20000000800 */
[----:B------:R-:W-:Y:S02]  /*8230*/  IMAD.MOV.U32 R4, RZ, RZ, 0x1 ;  /* 0x00000001ff047424 */ /* 0x000fe400078e00ff */
[----:B------:R-:W-:-:S02]  /*8240*/  IMAD.MOV R7, RZ, RZ, -R5 ;  /* 0x000000ffff077224 */ /* 0x000fc400078e0a05 */
[----:B------:R-:W-:Y:S02]  /*8250*/  IMAD R20, R5, UR18, R20 ;  /* 0x0000001205147c24 */ /* 0x000fe4000f8e0214 */
[----:B0-----:R-:W-:Y:S02]  /*8260*/  @P1 IMAD R15, R21, R22, R14 ;  /* 0x00000016150f1224 */ /* 0x001fe400078e020e */
[----:B------:R-:W-:Y:S01]  /*8270*/  IMAD R18, R7, UR4, R18 ;  /* 0x0000000407127c24 */ /* 0x000fe2000f8e0212 */
[----:B------:R-:W-:Y:S01]  /*8280*/  ULDC UR4, c[0x0][0x600] ;  /* 0x0001800000047ab9 */ /* 0x000fe20000000800 */
[----:B------:R-:W-:Y:S02]  /*8290*/  IMAD R15, R20, UR5, R15 ;  /* 0x00000005140f7c24 */ /* 0x000fe4000f8e020f */
[----:B------:R-:W-:-:S05]  /*82a0*/  IMAD R18, R18, UR4, R9 ;  /* 0x0000000412127c24 */ /* 0x000fca000f8e0209 */
[----:B------:R-:W-:Y:S02]  /*82b0*/  SEL R9, R18, R15, !P1 ;  /* 0x0000000f12097207 */ /* 0x000fe40004800000 */
[----:B------:R-:W-:-:S07]  /*82c0*/  SEL R7, R15, R18, !P1 ;  /* 0x000000120f077207 */ /* 0x000fce0004800000 */
.L_x_155:
[----:B------:R-:W-:Y:S05]  /*82d0*/  BSYNC B1 ;  /* 0x0000000000017941 */ /* 0x000fea0003800000 */
.L_x_154:
[----:B------:R-:W-:-:S13]  /*82e0*/  LOP3.LUT P1, RZ, R4, 0xff, RZ, 0xc0, !PT ;  /* 0x000000ff04ff7812 */ /* 0x000fda000782c0ff */
[----:B------:R-:W-:Y:S05]  /*82f0*/  @P1 BRA `(.L_x_158) ;  /* 0xfffffff400441947 */ /* 0x000fea000383ffff */
[----:B------:R-:W-:Y:S05]  /*8300*/  BSYNC B0 ;  /* 0x0000000000007941 */ /* 0x000fea0003800000 */
.L_x_146:
[----:B------:R-:W-:-:S03]  /*8310*/  UMOV UR4, 0xffffffff ;  /* 0xffffffff00047882 */ /* 0x000fc60000000000 */
[----:B------:R-:W-:Y:S05]  /*8320*/  BRA.DIV UR4, `(.L_x_159) ;  /* 0x0000000604847947 */ /* 0x000fea000b800000 */
[----:B------:R-:W-:-:S13]  /*8330*/  ELECT P6, URZ, PT ;  /* 0x00000000003f782f */ /* 0x000fda00038c0000 */
.L_x_176:
[----:B------:R-:W-:Y:S04]  /*8340*/  BSSY B0, `(.L_x_160) ;  /* 0x0000046000007945 */ /* 0x000fe80003800000 */
[----:B------:R-:W-:Y:S05]  /*8350*/  @!P6 BRA `(.L_x_161) ;  /* 0x000000040010e947 */ /* 0x000fea0003800000 */
[----:B------:R-:W-:-:S04]  /*8360*/  LOP3.LUT R19, R19, 0x2, RZ, 0xfc, !PT ;  /* 0x0000000213137812 */ /* 0x000fc800078efcff */
[----:B------:R-:W-:-:S13]  /*8370*/  ISETP.NE.AND P0, PT, R19, 0x3, PT ;  /* 0x000000031300780c */ /* 0x000fda0003f05270 */
[----:B------:R-:W-:Y:S05]  /*8380*/  @!P0 BRA `(.L_x_162) ;  /* 0x0000000000048947 */ /* 0x000fea0003800000 */
[----:B------:R-:W-:Y:S01]  /*8390*/  BPT.TRAP 0x1 ;  /* 0x000000040000795c */ /* 0x000fe20000300000 */
.L_x_162:
[----:B------:R-:W0:Y:S01]  /*83a0*/  S2R R3, SR_CgaCtaId ;  /* 0x0000000000037919 */ /* 0x000e220000008800 */
[----:B------:R-:W-:-:S04]  /*83b0*/  MOV R2, 0x400 ;  /* 0x0000040000027802 */ /* 0x000fc80000000f00 */
[----:B0-----:R-:W-:Y:S02]  /*83c0*/  LEA R3, R3, R2, 0x18 ;  /* 0x0000000203037211 */ /* 0x001fe400078ec0ff */
[----:B------:R-:W-:-:S03]  /*83d0*/  SHF.L.U32 R2, R0, 0x1f, RZ ;  /* 0x0000001f00027819 */ /* 0x000fc600000006ff */
[----:B------:R-:W-:-:S04]  /*83e0*/  VIADD R3, R3, 0x38 ;  /* 0x0000003803037836 */ /* 0x000fc80000000000 */
[C---:B------:R-:W-:Y:S02]  /*83f0*/  IMAD R7, R12.reuse, 0x8, R3 ;  /* 0x000000080c077824 */ /* 0x040fe400078e0203 */
[----:B------:R-:W-:Y:S02]  /*8400*/  VIADD R12, R12, 0x1 ;  /* 0x000000010c0c7836 */ /* 0x000fe40000000000 */
[----:B------:R-:W0:Y:S03]  /*8410*/  SYNCS.PHASECHK.TRANS64.TRYWAIT P0, [R7+URZ], R2 ;  /* 0x00000002070075a7 */ /* 0x000e26000800017f */
[----:B------:R-:W-:-:S04]  /*8420*/  ISETP.NE.AND P1, PT, R12, 0x7, PT ;  /* 0x000000070c00780c */ /* 0x000fc80003f25270 */
[----:B------:R-:W-:Y:S02]  /*8430*/  SEL R5, RZ, 0x1, P1 ;  /* 0x00000001ff057807 */ /* 0x000fe40000800000 */
[----:B------:R-:W-:Y:S02]  /*8440*/  SEL R12, R12, RZ, P1 ;  /* 0x000000ff0c0c7207 */ /* 0x000fe40000800000 */
[----:B------:R-:W-:-:S03]  /*8450*/  LOP3.LUT R5, R0, R5, RZ, 0x3c, !PT ;  /* 0x0000000500057212 */ /* 0x000fc600078e3cff */
[----:B------:R-:W-:Y:S01]  /*8460*/  IMAD R9, R12, 0x8, R3 ;  /* 0x000000080c097824 */ /* 0x000fe200078e0203 */
[----:B------:R-:W-:Y:S01]  /*8470*/  SHF.L.U32 R4, R5, 0x1f, RZ ;  /* 0x0000001f05047819 */ /* 0x000fe200000006ff */
[----:B0-----:R-:W-:Y:S06]  /*8480*/  @!P0 BRA `(.L_x_163) ;  /* 0x00000004004c8947 */ /* 0x001fec0003800000 */
.L_x_177:
[----:B------:R-:W1:Y:S01]  /*8490*/  SYNCS.PHASECHK.TRANS64.TRYWAIT P0, [R9+URZ], R4 ;  /* 0x00000004090075a7 */ /* 0x000e62000800017f */
[----:B------:R-:W-:-:S05]  /*84a0*/  VIADD R0, R12, 0x1 ;  /* 0x000000010c007836 */ /* 0x000fca0000000000 */
[----:B------:R-:W-:-:S04]  /*84b0*/  ISETP.NE.AND P1, PT, R0, 0x7, PT ;  /* 0x000000070000780c */ /* 0x000fc80003f25270 */
[----:B0-----:R-:W-:Y:S02]  /*84c0*/  SEL R2, RZ, 0x1, P1 ;  /* 0x00000001ff027807 */ /* 0x001fe40000800000 */
[----:B------:R-:W-:Y:S02]  /*84d0*/  SEL R0, R0, RZ, P1 ;  /* 0x000000ff00007207 */ /* 0x000fe40000800000 */
[----:B------:R-:W-:-:S03]  /*84e0*/  LOP3.LUT R7, R5, R2, RZ, 0x3c, !PT ;  /* 0x0000000205077212 */ /* 0x000fc600078e3cff */
[----:B------:R-:W-:Y:S01]  /*84f0*/  IMAD R6, R0, 0x8, R3 ;  /* 0x0000000800067824 */ /* 0x000fe200078e0203 */
[----:B------:R-:W-:Y:S01]  /*8500*/  SHF.L.U32 R5, R7, 0x1f, RZ ;  /* 0x0000001f07057819 */ /* 0x000fe200000006ff */
[----:B-1----:R-:W-:Y:S06]  /*8510*/  @!P0 BRA `(.L_x_164) ;  /* 0x00000004003c8947 */ /* 0x002fec0003800000 */
.L_x_178:
[----:B------:R-:W1:Y:S01]  /*8520*/  SYNCS.PHASECHK.TRANS64.TRYWAIT P0, [R6+URZ], R5 ;  /* 0x00000005060075a7 */ /* 0x000e62000800017f */
[----:B------:R-:W-:-:S05]  /*8530*/  VIADD R0, R0, 0x1 ;  /* 0x0000000100007836 */ /* 0x000fca0000000000 */
[----:B------:R-:W-:-:S04]  /*8540*/  ISETP.NE.AND P1, PT, R0, 0x7, PT ;  /* 0x000000070000780c */ /* 0x000fc80003f25270 */
[----:B------:R-:W-:Y:S02]  /*8550*/  SEL R2, RZ, 0x1, P1 ;  /* 0x00000001ff027807 */ /* 0x000fe40000800000 */
[----:B------:R-:W-:Y:S02]  /*8560*/  SEL R0, R0, RZ, P1 ;  /* 0x000000ff00007207 */ /* 0x000fe40000800000 */
[----:B------:R-:W-:-:S03]  /*8570*/  LOP3.LUT R7, R7, R2, RZ, 0x3c, !PT ;  /* 0x0000000207077212 */ /* 0x000fc600078e3cff */
[----:B0-----:R-:W-:Y:S01]  /*8580*/  IMAD R9, R0, 0x8, R3 ;  /* 0x0000000800097824 */ /* 0x001fe200078e0203 */
[----:B------:R-:W-:Y:S01]  /*8590*/  SHF.L.U32 R4, R7, 0x1f, RZ ;  /* 0x0000001f07047819 */ /* 0x000fe200000006ff */
[----:B-1----:R-:W-:Y:S06]  /*85a0*/  @!P0 BRA `(.L_x_165) ;  /* 0x00000004002c8947 */ /* 0x002fec0003800000 */
.L_x_179:
        /* <DEDUP_REMOVED lines=9> */
.L_x_180:
        /* <DEDUP_REMOVED lines=9> */
.L_x_181:
[----:B------:R-:W1:Y:S01]  /*86d0*/  SYNCS.PHASECHK.TRANS64.TRYWAIT P0, [R9+URZ], R4 ;  /* 0x00000004090075a7 */ /* 0x000e62000800017f */
[----:B------:R-:W-:-:S05]  /*86e0*/  VIADD R0, R0, 0x1 ;  /* 0x0000000100007836 */ /* 0x000fca0000000000 */
[----:B------:R-:W-:-:S04]  /*86f0*/  ISETP.NE.AND P1, PT, R0, 0x7, PT ;  /* 0x000000070000780c */ /* 0x000fc80003f25270 */
[----:B------:R-:W-:Y:S02]  /*8700*/  SEL R2, RZ, 0x1, P1 ;  /* 0x00000001ff027807 */ /* 0x000fe40000800000 */
[----:B------:R-:W-:Y:S02]  /*8710*/  SEL R0, R0, RZ, P1 ;  /* 0x000000ff00007207 */ /* 0x000fe40000800000 */
[----:B------:R-:W-:Y:S01]  /*8720*/  LOP3.LUT R2, R7, R2, RZ, 0x3c, !PT ;  /* 0x0000000207027212 */ /* 0x000fe200078e3cff */
[----:B-1----:R-:W-:Y:S06]  /*8730*/  @!P0 BRA `(.L_x_168) ;  /* 0x0000000400048947 */ /* 0x002fec0003800000 */
.L_x_182:
[----:B------:R-:W-:Y:S01]  /*8740*/  IMAD R3, R0, 0x8, R3 ;  /* 0x0000000800037824 */ /* 0x000fe200078e0203 */
[----:B------:R-:W-:-:S07]  /*8750*/  SHF.L.U32 R0, R2, 0x1f, RZ ;  /* 0x0000001f02007819 */ /* 0x000fce00000006ff */
.L_x_169:
[----:B--2---:R2:W3:Y:S02]  /*8760*/  SYNCS.PHASECHK.TRANS64.TRYWAIT P0, [R3+URZ], R0 ;  /* 0x00000000030075a7 */ /* 0x0044e4000800017f */
[----:B---3--:R-:W-:Y:S05]  /*8770*/  @!P0 NANOSLEEP.SYNCS 0x989680 ;  /* 0x009896800000895d */ /* 0x008fea0003900000 */
[----:B------:R-:W3:Y:S02]  /*8780*/  @!P0 SYNCS.PHASECHK.TRANS64 P0, [R3+URZ], R0 ;  /* 0x00000000030085a7 */ /* 0x000ee4000800007f */
[----:B---3--:R-:W-:Y:S05]  /*8790*/  @!P0 BRA `(.L_x_169) ;  /* 0xfffffffc00f08947 */ /* 0x008fea000383ffff */
.L_x_161:
[----:B------:R-:W-:Y:S05]  /*87a0*/  BSYNC B0 ;  /* 0x0000000000007941 */ /* 0x000fea0003800000 */
.L_x_160:
[----:B------:R-:W-:Y:S05]  /*87b0*/  EXIT ;  /* 0x000000000000794d */ /* 0x000fea0003800000 */
.L_x_17:
[----:B---3--:R3:W4:Y:S02]  /*87c0*/  SYNCS.PHASECHK.TRANS64.TRYWAIT P1, [R3+URZ], R0 ;  /* 0x00000000030075a7 */ /* 0x008724000802017f */
[----:B----4-:R-:W-:Y:S05]  /*87d0*/  @!P1 NANOSLEEP.SYNCS 0x989680 ;  /* 0x009896800000995d */ /* 0x010fea0003900000 */
[----:B------:R-:W4:Y:S02]  /*87e0*/  @!P1 SYNCS.PHASECHK.TRANS64 P1, [R3+URZ], R0 ;  /* 0x00000000030095a7 */ /* 0x000f24000802007f */
[----:B----4-:R-:W-:Y:S05]  /*87f0*/  @!P1 BRA `(.L_x_17) ;  /* 0xfffffffc00f09947 */ /* 0x010fea000383ffff */
[----:B------:R-:W-:Y:S05]  /*8800*/  BRA `(.L_x_16) ;  /* 0xffffff8800987947 */ /* 0x000fea000383ffff */
.L_x_22:
[----:B-1----:R-:W-:-:S04]  /*8810*/  IMAD.U32 R5, RZ, RZ, UR8 ;  /* 0x00000008ff057e24 */ /* 0x002fc8000f8e00ff */
[----:B------:R1:W2:Y:S03]  /*8820*/  SYNCS.PHASECHK.TRANS64.TRYWAIT P1, [R5+URZ], R4 ;  /* 0x00000004050075a7 */ /* 0x0002a6000802017f */
[----:B--2---:R-:W-:Y:S05]  /*8830*/  @!P1 NANOSLEEP.SYNCS 0x989680 ;  /* 0x009896800000995d */ /* 0x004fea0003900000 */
[----:B------:R-:W2:Y:S02]  /*8840*/  @!P1 SYNCS.PHASECHK.TRANS64 P1, [R5+URZ], R4 ;  /* 0x00000004050095a7 */ /* 0x000ea4000802007f */
[----:B--2---:R-:W-:Y:S05]  /*8850*/  @!P1 BRA `(.L_x_22) ;  /* 0xfffffffc00ec9947 */ /* 0x004fea000383ffff */
[----:B------:R-:W-:Y:S05]  /*8860*/  BRA `(.L_x_21) ;  /* 0xffffff9400e47947 */ /* 0x000fea000383ffff */
.L_x_147:
[----:B------:R-:W-:Y:S01]  /*8870*/  BSSY B1, `(.L_x_170) ;  /* 0x0000006000017945 */ /* 0x000fe20003800000 */
[----:B------:R-:W-:-:S07]  /*8880*/  IMAD.MOV.U32 R15, RZ, RZ, -0x1 ;  /* 0xffffffffff0f7424 */ /* 0x000fce00078e00ff */
[----:B------:R-:W-:Y:S05]  /*8890*/  WARPSYNC.COLLECTIVE R15, `(.L_x_171) ;  /* 0x000000000f0c7348 */ /* 0x000fea0003c00000 */
[----:B------:R-:W-:Y:S02]  /*88a0*/  ELECT P6, UR62, PT ;  /* 0x00000000003e782f */ /* 0x000fe400038c0000 */
[----:B------:R-:W-:Y:S01]  /*88b0*/  MOV R14, UR62 ;  /* 0x0000003e000e7c02 */ /* 0x000fe20008000f00 */
[----:B------:R-:W-:Y:S10]  /*88c0*/  ENDCOLLECTIVE ;  /* 0x000000000000791b */ /* 0x000ff40003800000 */
.L_x_171:
[----:B------:R-:W-:Y:S05]  /*88d0*/  BSYNC B1 ;  /* 0x0000000000017941 */ /* 0x000fea0003800000 */
.L_x_170:
[----:B------:R-:W-:Y:S05]  /*88e0*/  BRA `(.L_x_172) ;  /* 0xffffffec00d47947 */ /* 0x000fea000383ffff */
.L_x_150:
[----:B0-----:R0:W1:Y:S02]  /*88f0*/  SYNCS.PHASECHK.TRANS64.TRYWAIT P1, [R14+URZ+0x38], R7 ;  /* 0x000038070e0075a7 */ /* 0x001064000802017f */
[----:B-1----:R-:W-:Y:S05]  /*8900*/  @!P1 NANOSLEEP.SYNCS 0x989680 ;  /* 0x009896800000995d */ /* 0x002fea0003900000 */
[----:B------:R-:W1:Y:S02]  /*8910*/  @!P1 SYNCS.PHASECHK.TRANS64 P1, [R14+URZ+0x38], R7 ;  /* 0x000038070e0095a7 */ /* 0x000e64000802007f */
[----:B-1----:R-:W-:Y:S05]  /*8920*/  @!P1 BRA `(.L_x_150) ;  /* 0xfffffffc00f09947 */ /* 0x002fea000383ffff */
[----:B------:R-:W-:Y:S05]  /*8930*/  BRA `(.L_x_173) ;  /* 0xfffffff000087947 */ /* 0x000fea000383ffff */
.L_x_159:
[----:B------:R-:W-:Y:S01]  /*8940*/  BSSY B0, `(.L_x_174) ;  /* 0x0000006000007945 */ /* 0x000fe20003800000 */
[----:B------:R-:W-:-:S07]  /*8950*/  IMAD.MOV.U32 R15, RZ, RZ, -0x1 ;  /* 0xffffffffff0f7424 */ /* 0x000fce00078e00ff */
[----:B------:R-:W-:Y:S05]  /*8960*/  WARPSYNC.COLLECTIVE R15, `(.L_x_175) ;  /* 0x000000000f0c7348 */ /* 0x000fea0003c00000 */
[----:B------:R-:W-:Y:S02]  /*8970*/  ELECT P6, UR62, PT ;  /* 0x00000000003e782f */ /* 0x000fe400038c0000 */
[----:B------:R-:W-:Y:S01]  /*8980*/  MOV R14, UR62 ;  /* 0x0000003e000e7c02 */ /* 0x000fe20008000f00 */
[----:B------:R-:W-:Y:S10]  /*8990*/  ENDCOLLECTIVE ;  /* 0x000000000000791b */ /* 0x000ff40003800000 */
.L_x_175:
[----:B------:R-:W-:Y:S05]  /*89a0*/  BSYNC B0 ;  /* 0x0000000000007941 */ /* 0x000fea0003800000 */
.L_x_174:
[----:B------:R-:W-:Y:S05]  /*89b0*/  BRA `(.L_x_176) ;  /* 0xfffffff800607947 */ /* 0x000fea000383ffff */
.L_x_163:
[----:B0-----:R0:W1:Y:S02]  /*89c0*/  SYNCS.PHASECHK.TRANS64.TRYWAIT P0, [R7+URZ], R2 ;  /* 0x00000002070075a7 */ /* 0x001064000800017f */
[----:B-1----:R-:W-:Y:S05]  /*89d0*/  @!P0 NANOSLEEP.SYNCS 0x989680 ;  /* 0x009896800000895d */ /* 0x002fea0003900000 */
[----:B------:R-:W1:Y:S02]  /*89e0*/  @!P0 SYNCS.PHASECHK.TRANS64 P0, [R7+URZ], R2 ;  /* 0x00000002070085a7 */ /* 0x000e64000800007f */
[----:B-1----:R-:W-:Y:S05]  /*89f0*/  @!P0 BRA `(.L_x_163) ;  /* 0xfffffffc00f08947 */ /* 0x002fea000383ffff */
[----:B------:R-:W-:Y:S05]  /*8a00*/  BRA `(.L_x_177) ;  /* 0xfffffff800a07947 */ /* 0x000fea000383ffff */
.L_x_164:
[----:B0-----:R0:W1:Y:S02]  /*8a10*/  SYNCS.PHASECHK.TRANS64.TRYWAIT P0, [R9+URZ], R4 ;  /* 0x00000004090075a7 */ /* 0x001064000800017f */
[----:B-1----:R-:W-:Y:S05]  /*8a20*/  @!P0 NANOSLEEP.SYNCS 0x989680 ;  /* 0x009896800000895d */ /* 0x002fea0003900000 */
[----:B------:R-:W1:Y:S02]  /*8a30*/  @!P0 SYNCS.PHASECHK.TRANS64 P0, [R9+URZ], R4 ;  /* 0x00000004090085a7 */ /* 0x000e64000800007f */
[----:B-1----:R-:W-:Y:S05]  /*8a40*/  @!P0 BRA `(.L_x_164) ;  /* 0xfffffffc00f08947 */ /* 0x002fea000383ffff */
[----:B------:R-:W-:Y:S05]  /*8a50*/  BRA `(.L_x_178) ;  /* 0xfffffff800b07947 */ /* 0x000fea000383ffff */
.L_x_165:
[----:B0-----:R0:W1:Y:S02]  /*8a60*/  SYNCS.PHASECHK.TRANS64.TRYWAIT P0, [R6+URZ], R5 ;  /* 0x00000005060075a7 */ /* 0x001064000800017f */
[----:B-1----:R-:W-:Y:S05]  /*8a70*/  @!P0 NANOSLEEP.SYNCS 0x989680 ;  /* 0x009896800000895d */ /* 0x002fea0003900000 */
[----:B------:R-:W1:Y:S02]  /*8a80*/  @!P0 SYNCS.PHASECHK.TRANS64 P0, [R6+URZ], R5 ;  /* 0x00000005060085a7 */ /* 0x000e64000800007f */
[----:B-1----:R-:W-:Y:S05]  /*8a90*/  @!P0 BRA `(.L_x_165) ;  /* 0xfffffffc00f08947 */ /* 0x002fea000383ffff */
[----:B------:R-:W-:Y:S05]  /*8aa0*/  BRA `(.L_x_179) ;  /* 0xfffffff800c07947 */ /* 0x000fea000383ffff */
.L_x_166:
[----:B0-----:R0:W1:Y:S02]  /*8ab0*/  SYNCS.PHASECHK.TRANS64.TRYWAIT P0, [R9+URZ], R4 ;  /* 0x00000004090075a7 */ /* 0x001064000800017f */
[----:B-1----:R-:W-:Y:S05]  /*8ac0*/  @!P0 NANOSLEEP.SYNCS 0x989680 ;  /* 0x009896800000895d */ /* 0x002fea0003900000 */
[----:B------:R-:W1:Y:S02]  /*8ad0*/  @!P0 SYNCS.PHASECHK.TRANS64 P0, [R9+URZ], R4 ;  /* 0x00000004090085a7 */ /* 0x000e64000800007f */
[----:B-1----:R-:W-:Y:S05]  /*8ae0*/  @!P0 BRA `(.L_x_166) ;  /* 0xfffffffc00f08947 */ /* 0x002fea000383ffff */
[----:B------:R-:W-:Y:S05]  /*8af0*/  BRA `(.L_x_180) ;  /* 0xfffffff800d07947 */ /* 0x000fea000383ffff */
.L_x_167:
[----:B0-----:R0:W1:Y:S02]  /*8b00*/  SYNCS.PHASECHK.TRANS64.TRYWAIT P0, [R6+URZ], R5 ;  /* 0x00000005060075a7 */ /* 0x001064000800017f */
[----:B-1----:R-:W-:Y:S05]  /*8b10*/  @!P0 NANOSLEEP.SYNCS 0x989680 ;  /* 0x009896800000895d */ /* 0x002fea0003900000 */
[----:B------:R-:W1:Y:S02]  /*8b20*/  @!P0 SYNCS.PHASECHK.TRANS64 P0, [R6+URZ], R5 ;  /* 0x00000005060085a7 */ /* 0x000e64000800007f */
[----:B-1----:R-:W-:Y:S05]  /*8b30*/  @!P0 BRA `(.L_x_167) ;  /* 0xfffffffc00f08947 */ /* 0x002fea000383ffff */
[----:B------:R-:W-:Y:S05]  /*8b40*/  BRA `(.L_x_181) ;  /* 0xfffffff800e07947 */ /* 0x000fea000383ffff */
.L_x_168:
[----:B-1----:R1:W2:Y:S02]  /*8b50*/  SYNCS.PHASECHK.TRANS64.TRYWAIT P0, [R9+URZ], R4 ;  /* 0x00000004090075a7 */ /* 0x0022a4000800017f */
[----:B--2---:R-:W-:Y:S05]  /*8b60*/  @!P0 NANOSLEEP.SYNCS 0x989680 ;  /* 0x009896800000895d */ /* 0x004fea0003900000 */
[----:B------:R-:W2:Y:S02]  /*8b70*/  @!P0 SYNCS.PHASECHK.TRANS64 P0, [R9+URZ], R4 ;  /* 0x00000004090085a7 */ /* 0x000ea4000800007f */
[----:B--2---:R-:W-:Y:S05]  /*8b80*/  @!P0 BRA `(.L_x_168) ;  /* 0xfffffffc00f08947 */ /* 0x004fea000383ffff */
[----:B------:R-:W-:Y:S05]  /*8b90*/  BRA `(.L_x_182) ;  /* 0xfffffff800e87947 */ /* 0x000fea000383ffff */
.L_x_183:
[----:B------:R-:W-:-:S00]  /*8ba0*/  BRA `(.L_x_183) ;  /* 0xfffffffc00fc7947 */ /* 0x000fc0000383ffff */
[----:B------:R-:W-:-:S00]  /*8bb0*/  NOP ;  /* 0x0000000000007918 */ /* 0x000fc00000000000 */
        /* <DEDUP_REMOVED lines=12> */
.L_x_184:


//--------------------- .nv.global.init           --------------------------
	.section	.nv.global.init,"aw",@progbits
.nv.global.init:
	.type		$str$22,@object
	.size		$str$22,($str$23 - $str$22)
$str$22:
        /*0000*/ 	.byte	0x6b, 0x5f, 0x74, 0x69, 0x6c, 0x65, 0x5f, 0x63, 0x6f, 0x75, 0x6e, 0x74, 0x20, 0x3e, 0x3d, 0x20
        /*0010*/ 	.byte	0x31, 0x00
	.type		$str$23,@object
	.size		$str$23,(__unnamed_1 - $str$23)
$str$23:
        /*0012*/ 	.byte	0x2f, 0x74, 0x6d, 0x70, 0x2f, 0x63, 0x75, 0x74, 0x6c, 0x61, 0x73, 0x73, 0x5f, 0x73, 0x77, 0x65
        /*0022*/ 	.byte	0x65, 0x70, 0x5f, 0x73, 0x72, 0x63, 0x2f, 0x69, 0x6e, 0x63, 0x6c, 0x75, 0x64, 0x65, 0x2f, 0x63
        /*0032*/ 	.byte	0x75, 0x74, 0x6c, 0x61, 0x73, 0x73, 0x2f, 0x67, 0x65, 0x6d, 0x6d, 0x2f, 0x63, 0x6f, 0x6c, 0x6c
        /*0042*/ 	.byte	0x65, 0x63, 0x74, 0x69, 0x76, 0x65, 0x2f, 0x73, 0x6d, 0x39, 0x30, 0x5f, 0x6d, 0x6d, 0x61, 0x5f
        /*0052*/ 	.byte	0x74, 0x6d, 0x61, 0x5f, 0x67, 0x6d, 0x6d, 0x61, 0x5f, 0x73, 0x73, 0x5f, 0x77, 0x61, 0x72, 0x70
        /*0062*/ 	.byte	0x73, 0x70, 0x65, 0x63, 0x69, 0x61, 0x6c, 0x69, 0x7a, 0x65, 0x64, 0x2e, 0x68, 0x70, 0x70, 0x00
	.type		__unnamed_1,@object
	.size		__unnamed_1,(.L_0 - __unnamed_1)
__unnamed_1:
        /*0072*/ 	.byte	0x76, 0x6f, 0x69, 0x64, 0x20, 0x63, 0x75, 0x74, 0x6c, 0x61, 0x73, 0x73, 0x3a, 0x3a, 0x67, 0x65
        /* <DEDUP_REMOVED lines=180> */
        /*0bc2*/ 	.byte	0x79, 0x5d, 0x00
.L_0:


//--------------------- .nv.shared._ZN7cutlass13device_kernelINS_4gemm6kernel13GemmUniversalIN4cute5tupleIJiiiiEEENS1_10collective13CollectiveMmaINS1_34MainloopSm90TmaGmmaWarpSpecializedILi7ENS5_IJNS4_1CILi1EEESB_SB_EEENS1_35KernelTmaWarpSpecializedCooperativeEEENS5_IJNSA_ILi128EEENSA_ILi112EEENSA_ILi64EEEEEENS_10bfloat16_tENS5_IJlSB_lEEESJ_SK_NS4_8TiledMMAINS4_8MMA_AtomIJNS4_4SM904GMMA27MMA_64x16x16_F32BF16BF16_SSILNSO_5MajorE0ELSQ_0ELNSO_7ScaleInE1ELSR_1EEEEEENS4_6LayoutINS5_IJNSA_ILi2EEESB_SB_EEENS5_IJSB_NSA_ILi0EEESX_EEEEENS5_IJNS4_10UnderscoreES10_S10_EEEEENS4_13SM90_TMA_LOADENS4_14ComposedLayoutINS4_7SwizzleILi3ELi4ELi3EEENS4_18smem_ptr_flag_bitsILi16EEENSU_INS5_IJNSA_ILi8EEESH_EEENS5_IJSH_SB_EEEEEEEvNS4_8identityES13_S1D_vS1E_EENS_8epilogue10collective6detail29Sm90TmaWarpSpecializedAdapterINS1H_15DefaultEpilogueISJ_SK_SK_NS1G_6thread17LinearCombinationISJ_Li1EffLNS1L_9ScaleType4KindE0ELNS_15FloatRoundStyleE2ESJ_EENS1_15EpilogueDefaultEEEEEvvEEEEvNT_6ParamsE --------------------------
	.section	.nv.shared._ZN7cutlass13device_kernelINS_4gemm6kernel13GemmUniversalIN4cute5tupleIJiiiiEEENS1_10collective13CollectiveMmaINS1_34MainloopSm90TmaGmmaWarpSpecializedILi7ENS5_IJNS4_1CILi1EEESB_SB_EEENS1_35KernelTmaWarpSpecializedCooperativeEEENS5_IJNSA_ILi128EEENSA_ILi112EEENSA_ILi64EEEEEENS_10bfloat16_tENS5_IJlSB_lEEESJ_SK_NS4_8TiledMMAINS4_8MMA_AtomIJNS4_4SM904GMMA27MMA_64x16x16_F32BF16BF16_SSILNSO_5MajorE0ELSQ_0ELNSO_7ScaleInE1ELSR_1EEEEEENS4_6LayoutINS5_IJNSA_ILi2EEESB_SB_EEENS5_IJSB_NSA_ILi0EEESX_EEEEENS5_IJNS4_10UnderscoreES10_S10_EEEEENS4_13SM90_TMA_LOADENS4_14ComposedLayoutINS4_7SwizzleILi3ELi4ELi3EEENS4_18smem_ptr_flag_bitsILi16EEENSU_INS5_IJNSA_ILi8EEESH_EEENS5_IJSH_SB_EEEEEEEvNS4_8identityES13_S1D_vS1E_EENS_8epilogue10collective6detail29Sm90TmaWarpSpecializedAdapterINS1H_15DefaultEpilogueISJ_SK_SK_NS1G_6thread17LinearCombinationISJ_Li1EffLNS1L_9ScaleType4KindE0ELNS_15FloatRoundStyleE2ESJ_EENS1_15EpilogueDefaultEEEEEvvEEEEvNT_6ParamsE,"aw",@nobits
	.sectionflags	@""
	.align	16
	.zero		1024


//--------------------- .nv.shared.reserved.0     --------------------------
	.section	.nv.shared.reserved.0,"aw",@nobits
	.weak		__nv_reservedSMEM_offset_0_alias
	.size		__nv_reservedSMEM_offset_0_alias, 0, 0
	.other		__nv_reservedSMEM_offset_0_alias,@"STO_CUDA_RESERVED_SHARED STV_DEFAULT"
__nv_reservedSMEM_offset_0_alias:
	.zero		0


//--------------------- .nv.global                --------------------------
	.section	.nv.global,"aw",@nobits
.nv.global:
	.type		_ZN40_INTERNAL_ff5e87f2_4_k_cu_a100413e_163794cute1_E,@object
	.size		_ZN40_INTERNAL_ff5e87f2_4_k_cu_a100413e_163794cute1_E,(_ZN40_INTERNAL_ff5e87f2_4_k_cu_a100413e_163794cuda3std3__45__cpo6cbeginE - _ZN40_INTERNAL_ff5e87f2_4_k_cu_a100413e_163794cute1_E)
_ZN40_INTERNAL_ff5e87f2_4_k_cu_a100413e_163794cute1_E:
	.zero		1
	.type		_ZN40_INTERNAL_ff5e87f2_4_k_cu_a100413e_163794cuda3std3__45__cpo6cbeginE,@object
	.size		_ZN40_INTERNAL_ff5e87f2_4_k_cu_a100413e_163794cuda3std3__45__cpo6cbeginE,(_ZN40_INTERNAL_ff5e87f2_4_k_cu_a100413e_163794cuda3std3__48in_placeE - _ZN40_INTERNAL_ff5e87f2_4_k_cu_a100413e_163794cuda3std3__45__cpo6cbeginE)
_ZN40_INTERNAL_ff5e87f2_4_k_cu_a100413e_163794cuda3std3__45__cpo6cbeginE:
	.zero		1
	.type		_ZN40_INTERNAL_ff5e87f2_4_k_cu_a100413e_163794cuda3std3__48in_placeE,@object
	.size		_ZN40_INTERNAL_ff5e87f2_4_k_cu_a100413e_163794cuda3std3__48in_placeE,(_ZN40_INTERNAL_ff5e87f2_4_k_cu_a100413e_163794cuda3std6ranges3__45__cpo9iter_moveE - _ZN40_INTERNAL_ff5e87f2_4_k_cu_a100413e_163794cuda3std3__48in_placeE)
_ZN40_INTERNAL_ff5e87f2_4_k_cu_a100413e_163794cuda3std3__48in_placeE:
	.zero		1
	.type		_ZN40_INTERNAL_ff5e87f2_4_k_cu_a100413e_163794cuda3std6ranges3__45__cpo9iter_moveE,@object
	.size		_ZN40_INTERNAL_ff5e87f2_4_k_cu_a100413e_163794cuda3std6ranges3__45__cpo9iter_moveE,(_ZN40_INTERNAL_ff5e87f2_4_k_cu_a100413e_163794cuda3std3__45__cpo5beginE - _ZN40_INTERNAL_ff5e87f2_4_k_cu_a100413e_163794cuda3std6ranges3__45__cpo9iter_moveE)
_ZN40_INTERNAL_ff5e87f2_4_k_cu_a100413e_163794cuda3std6ranges3__45__cpo9iter_moveE:
	.zero		1
	.type		_ZN40_INTERNAL_ff5e87f2_4_k_cu_a100413e_163794cuda3std3__45__cpo5beginE,@object
	.size		_ZN40_INTERNAL_ff5e87f2_4_k_cu_a100413e_163794cuda3std3__45__cpo5beginE,(_ZN40_INTERNAL_ff5e87f2_4_k_cu_a100413e_163794cuda3std3__442_GLOBAL__N__ff5e87f2_4_k_cu_a100413e_163796ignoreE - _ZN40_INTERNAL_ff5e87f2_4_k_cu_a100413e_163794cuda3std3__45__cpo5beginE)
_ZN40_INTERNAL_ff5e87f2_4_k_cu_a100413e_163794cuda3std3__45__cpo5beginE:
	.zero		1
	.type		_ZN40_INTERNAL_ff5e87f2_4_k_cu_a100413e_163794cuda3std3__442_GLOBAL__N__ff5e87f2_4_k_cu_a100413e_163796ignoreE,@object
	.size		_ZN40_INTERNAL_ff5e87f2_4_k_cu_a100413e_163794cuda3std3__442_GLOBAL__N__ff5e87f2_4_k_cu_a100413e_163796ignoreE,(_ZN40_INTERNAL_ff5e87f2_4_k_cu_a100413e_163794cute7productE - _ZN40_INTERNAL_ff5e87f2_4_k_cu_a100413e_163794cuda3std3__442_GLOBAL__N__ff5e87f2_4_k_cu_a100413e_163796ignoreE)
_ZN40_INTERNAL_ff5e87f2_4_k_cu_a100413e_163794cuda3std3__442_GLOBAL__N__ff5e87f2_4_k_cu_a100413e_163796ignoreE:
	.zero		1
	.type		_ZN40_INTERNAL_ff5e87f2_4_k_cu_a100413e_163794cute7productE,@object
	.size		_ZN40_INTERNAL_ff5e87f2_4_k_cu_a100413e_163794cute7productE,(_ZN40_INTERNAL_ff5e87f2_4_k_cu_a100413e_163794cuda3std3__45__cpo3endE - _ZN40_INTERNAL_ff5e87f2_4_k_cu_a100413e_163794cute7productE)
_ZN40_INTERNAL_ff5e87f2_4_k_cu_a100413e_163794cute7productE:
	.zero		1
	.type		_ZN40_INTERNAL_ff5e87f2_4_k_cu_a100413e_163794cuda3std3__45__cpo3endE,@object
	.size		_ZN40_INTERNAL_ff5e87f2_4_k_cu_a100413e_163794cuda3std3__45__cpo3endE,(_ZN40_INTERNAL_ff5e87f2_4_k_cu_a100413e_163794cuda3std3__419piecewise_constructE - _ZN40_INTERNAL_ff5e87f2_4_k_cu_a100413e_163794cuda3std3__45__cpo3endE)
_ZN40_INTERNAL_ff5e87f2_4_k_cu_a100413e_163794cuda3std3__45__cpo3endE:
	.zero		1
	.type		_ZN40_INTERNAL_ff5e87f2_4_k_cu_a100413e_163794cuda3std3__419piecewise_constructE,@object
	.size		_ZN40_INTERNAL_ff5e87f2_4_k_cu_a100413e_163794cuda3std3__419piecewise_constructE,(_ZN40_INTERNAL_ff5e87f2_4_k_cu_a100413e_163794cuda3std3__45__cpo4cendE - _ZN40_INTERNAL_ff5e87f2_4_k_cu_a100413e_163794cuda3std3__419piecewise_constructE)
_ZN40_INTERNAL_ff5e87f2_4_k_cu_a100413e_163794cuda3std3__419piecewise_constructE:
	.zero		1
	.type		_ZN40_INTERNAL_ff5e87f2_4_k_cu_a100413e_163794cuda3std3__45__cpo4cendE,@object
	.size		_ZN40_INTERNAL_ff5e87f2_4_k_cu_a100413e_163794cuda3std3__45__cpo4cendE,(_ZN40_INTERNAL_ff5e87f2_4_k_cu_a100413e_163794cuda3std6ranges3__45__cpo4swapE - _ZN40_INTERNAL_ff5e87f2_4_k_cu_a100413e_163794cuda3std3__45__cpo4cendE)
_ZN40_INTERNAL_ff5e87f2_4_k_cu_a100413e_163794cuda3std3__45__cpo4cendE:
	.zero		1
	.type		_ZN40_INTERNAL_ff5e87f2_4_k_cu_a100413e_163794cuda3std6ranges3__45__cpo4swapE,@object
	.size		_ZN40_INTERNAL_ff5e87f2_4_k_cu_a100413e_163794cuda3std6ranges3__45__cpo4swapE,(.L_8 - _ZN40_INTERNAL_ff5e87f2_4_k_cu_a100413e_163794cuda3std6ranges3__45__cpo4swapE)
_ZN40_INTERNAL_ff5e87f2_4_k_cu_a100413e_163794cuda3std6ranges3__45__cpo4swapE:
	.zero		1
.L_8:


//--------------------- .nv.constant0._ZN7cutlass13device_kernelINS_4gemm6kernel13GemmUniversalIN4cute5tupleIJiiiiEEENS1_10collective13CollectiveMmaINS1_34MainloopSm90TmaGmmaWarpSpecializedILi7ENS5_IJNS4_1CILi1EEESB_SB_EEENS1_35KernelTmaWarpSpecializedCooperativeEEENS5_IJNSA_ILi128EEENSA_ILi112EEENSA_ILi64EEEEEENS_10bfloat16_tENS5_IJlSB_lEEESJ_SK_NS4_8TiledMMAINS4_8MMA_AtomIJNS4_4SM904GMMA27MMA_64x16x16_F32BF16BF16_SSILNSO_5MajorE0ELSQ_0ELNSO_7ScaleInE1ELSR_1EEEEEENS4_6LayoutINS5_IJNSA_ILi2EEESB_SB_EEENS5_IJSB_NSA_ILi0EEESX_EEEEENS5_IJNS4_10UnderscoreES10_S10_EEEEENS4_13SM90_TMA_LOADENS4_14ComposedLayoutINS4_7SwizzleILi3ELi4ELi3EEENS4_18smem_ptr_flag_bitsILi16EEENSU_INS5_IJNSA_ILi8EEESH_EEENS5_IJSH_SB_EEEEEEEvNS4_8identityES13_S1D_vS1E_EENS_8epilogue10collective6detail29Sm90TmaWarpSpecializedAdapterINS1H_15DefaultEpilogueISJ_SK_SK_NS1G_6thread17LinearCombinationISJ_Li1EffLNS1L_9ScaleType4KindE0ELNS_15FloatRoundStyleE2ESJ_EENS1_15EpilogueDefaultEEEEEvvEEEEvNT_6ParamsE --------------------------
	.section	.nv.constant0._ZN7cutlass13device_kernelINS_4gemm6kernel13GemmUniversalIN4cute5tupleIJiiiiEEENS1_10collective13CollectiveMmaINS1_34MainloopSm90TmaGmmaWarpSpecializedILi7ENS5_IJNS4_1CILi1EEESB_SB_EEENS1_35KernelTmaWarpSpecializedCooperativeEEENS5_IJNSA_ILi128EEENSA_ILi112EEENSA_ILi64EEEEEENS_10bfloat16_tENS5_IJlSB_lEEESJ_SK_NS4_8TiledMMAINS4_8MMA_AtomIJNS4_4SM904GMMA27MMA_64x16x16_F32BF16BF16_SSILNSO_5MajorE0ELSQ_0ELNSO_7ScaleInE1ELSR_1EEEEEENS4_6LayoutINS5_IJNSA_ILi2EEESB_SB_EEENS5_IJSB_NSA_ILi0EEESX_EEEEENS5_IJNS4_10UnderscoreES10_S10_EEEEENS4_13SM90_TMA_LOADENS4_14ComposedLayoutINS4_7SwizzleILi3ELi4ELi3EEENS4_18smem_ptr_flag_bitsILi16EEENSU_INS5_IJNSA_ILi8EEESH_EEENS5_IJSH_SB_EEEEEEEvNS4_8identityES13_S1D_vS1E_EENS_8epilogue10collective6detail29Sm90TmaWarpSpecializedAdapterINS1H_15DefaultEpilogueISJ_SK_SK_NS1G_6thread17LinearCombinationISJ_Li1EffLNS1L_9ScaleType4KindE0ELNS_15FloatRoundStyleE2ESJ_EENS1_15EpilogueDefaultEEEEEvvEEEEvNT_6ParamsE,"a",@progbits
	.sectionflags	@""
	.align	4
.nv.constant0._ZN7cutlass13device_kernelINS_4gemm6kernel13GemmUniversalIN4cute5tupleIJiiiiEEENS1_10collective13CollectiveMmaINS1_34MainloopSm90TmaGmmaWarpSpecializedILi7ENS5_IJNS4_1CILi1EEESB_SB_EEENS1_35KernelTmaWarpSpecializedCooperativeEEENS5_IJNSA_ILi128EEENSA_ILi112EEENSA_ILi64EEEEEENS_10bfloat16_tENS5_IJlSB_lEEESJ_SK_NS4_8TiledMMAINS4_8MMA_AtomIJNS4_4SM904GMMA27MMA_64x16x16_F32BF16BF16_SSILNSO_5MajorE0ELSQ_0ELNSO_7ScaleInE1ELSR_1EEEEEENS4_6LayoutINS5_IJNSA_ILi2EEESB_SB_EEENS5_IJSB_NSA_ILi0EEESX_EEEEENS5_IJNS4_10UnderscoreES10_S10_EEEEENS4_13SM90_TMA_LOADENS4_14ComposedLayoutINS4_7SwizzleILi3ELi4ELi3EEENS4_18smem_ptr_flag_bitsILi16EEENSU_INS5_IJNSA_ILi8EEESH_EEENS5_IJSH_SB_EEEEEEEvNS4_8identityES13_S1D_vS1E_EENS_8epilogue10collective6detail29Sm90TmaWarpSpecializedAdapterINS1H_15DefaultEpilogueISJ_SK_SK_NS1G_6thread17LinearCombinationISJ_Li1EffLNS1L_9ScaleType4KindE0ELNS_15FloatRoundStyleE2ESJ_EENS1_15EpilogueDefaultEEEEEvvEEEEvNT_6ParamsE:
	.zero		1664


//--------------------- SYMBOLS --------------------------

	.type		.nv.reservedSmem.offset0,@object
	.size		.nv.reservedSmem.offset0,0x4
	.type		__assertfail,@function
